//
// Generated by NVIDIA NVVM Compiler
//
// Compiler Build ID: CL-36424714
// Cuda compilation tools, release 13.0, V13.0.88
// Based on NVVM 20.0.0
//

.version 9.0
.target sm_100
.address_size 64

	// .globl	_Z11rope_kernelPfS_iiiif
.global .align 4 .b8 __cudart_i2opi_f[24] = {65, 144, 67, 60, 153, 149, 98, 219, 192, 221, 52, 245, 209, 87, 39, 252, 41, 21, 68, 78, 110, 131, 249, 162};

.visible .entry _Z11rope_kernelPfS_iiiif(
	.param .u64 .ptr .align 1 _Z11rope_kernelPfS_iiiif_param_0,
	.param .u64 .ptr .align 1 _Z11rope_kernelPfS_iiiif_param_1,
	.param .u32 _Z11rope_kernelPfS_iiiif_param_2,
	.param .u32 _Z11rope_kernelPfS_iiiif_param_3,
	.param .u32 _Z11rope_kernelPfS_iiiif_param_4,
	.param .u32 _Z11rope_kernelPfS_iiiif_param_5,
	.param .f32 _Z11rope_kernelPfS_iiiif_param_6
)
{
	.local .align 4 .b8 	__local_depot0[28];
	.reg .b64 	%SP;
	.reg .b64 	%SPL;
	.reg .pred 	%p<42>;
	.reg .b32 	%r<114>;
	.reg .b32 	%f<144>;
	.reg .b64 	%rd<46>;
	.reg .b64 	%fd<5>;

	mov.u64 	%SPL, __local_depot0;
	ld.param.u64 	%rd15, [_Z11rope_kernelPfS_iiiif_param_1];
	ld.param.u32 	%r35, [_Z11rope_kernelPfS_iiiif_param_2];
	ld.param.u32 	%r32, [_Z11rope_kernelPfS_iiiif_param_3];
	ld.param.u32 	%r33, [_Z11rope_kernelPfS_iiiif_param_4];
	ld.param.u32 	%r34, [_Z11rope_kernelPfS_iiiif_param_5];
	ld.param.f32 	%f26, [_Z11rope_kernelPfS_iiiif_param_6];
	add.u64 	%rd1, %SPL, 0;
	add.u64 	%rd2, %SPL, 0;
	mov.u32 	%r36, %ctaid.x;
	mov.u32 	%r37, %ntid.x;
	mov.u32 	%r38, %tid.x;
	mad.lo.s32 	%r1, %r36, %r37, %r38;
	mul.lo.s32 	%r39, %r32, %r35;
	mul.lo.s32 	%r40, %r39, %r33;
	setp.ge.s32 	%p2, %r1, %r40;
	@%p2 bra 	$L__BB0_27;
	mul.lo.s32 	%r41, %r33, %r32;
	div.s32 	%r2, %r1, %r41;
	setp.lt.s32 	%p3, %r34, 1;
	@%p3 bra 	$L__BB0_27;
	div.s32 	%r43, %r1, %r33;
	rem.s32 	%r44, %r43, %r32;
	cvt.rn.f32.u32 	%f1, %r34;
	abs.f32 	%f27, %f26;
	setp.lt.f32 	%p4, %f27, 0f00800000;
	mul.f32 	%f28, %f27, 0f4B800000;
	selp.f32 	%f29, %f28, %f27, %p4;
	selp.f32 	%f30, 0fC1C00000, 0f00000000, %p4;
	mov.b32 	%r45, %f29;
	add.s32 	%r46, %r45, -1060439283;
	and.b32  	%r47, %r46, -8388608;
	sub.s32 	%r48, %r45, %r47;
	mov.b32 	%f31, %r48;
	cvt.rn.f32.s32 	%f32, %r47;
	fma.rn.f32 	%f33, %f32, 0f34000000, %f30;
	add.f32 	%f34, %f31, 0fBF800000;
	add.f32 	%f35, %f31, 0f3F800000;
	rcp.approx.ftz.f32 	%f36, %f35;
	add.f32 	%f37, %f34, %f34;
	mul.f32 	%f38, %f37, %f36;
	mul.f32 	%f39, %f38, %f38;
	sub.f32 	%f40, %f34, %f38;
	add.f32 	%f41, %f40, %f40;
	neg.f32 	%f42, %f38;
	fma.rn.f32 	%f43, %f42, %f34, %f41;
	mul.rn.f32 	%f44, %f36, %f43;
	fma.rn.f32 	%f45, %f39, 0f3A2C32E4, 0f3B52E7DB;
	fma.rn.f32 	%f46, %f45, %f39, 0f3C93BB73;
	fma.rn.f32 	%f47, %f46, %f39, 0f3DF6384F;
	mul.rn.f32 	%f48, %f47, %f39;
	fma.rn.f32 	%f49, %f38, 0f3FB8AA3B, %f33;
	sub.f32 	%f50, %f33, %f49;
	fma.rn.f32 	%f51, %f38, 0f3FB8AA3B, %f50;
	fma.rn.f32 	%f52, %f44, 0f3FB8AA3B, %f51;
	fma.rn.f32 	%f53, %f38, 0f32A55E34, %f52;
	mul.f32 	%f54, %f48, 0f40400000;
	fma.rn.f32 	%f55, %f54, %f44, %f53;
	fma.rn.f32 	%f56, %f48, %f38, %f55;
	add.rn.f32 	%f3, %f49, %f56;
	neg.f32 	%f57, %f49;
	add.rn.f32 	%f58, %f3, %f57;
	neg.f32 	%f59, %f58;
	add.rn.f32 	%f4, %f56, %f59;
	setp.eq.f32 	%p5, %f26, 0f00000000;
	setp.eq.f32 	%p6, %f27, 0f7F800000;
	or.pred  	%p1, %p5, %p6;
	add.f32 	%f5, %f26, %f26;
	cvt.rn.f32.s32 	%f6, %r44;
	mad.lo.s32 	%r49, %r2, %r32, %r44;
	mul.lo.s32 	%r50, %r43, %r33;
	sub.s32 	%r51, %r1, %r50;
	mad.lo.s32 	%r52, %r49, %r33, %r51;
	mul.lo.s32 	%r3, %r52, %r34;
	cvta.to.global.u64 	%rd3, %rd15;
	mov.b32 	%r105, 0;
	mov.u64 	%rd28, __cudart_i2opi_f;
	not.pred 	%p16, %p1;
$L__BB0_3:
	setp.eq.f32 	%p7, %f26, 0f3F800000;
	cvt.rn.f32.u32 	%f61, %r105;
	div.rn.f32 	%f62, %f61, %f1;
	mul.f32 	%f63, %f62, 0f3F000000;
	cvt.rzi.f32.f32 	%f64, %f63;
	add.f32 	%f65, %f64, %f64;
	sub.f32 	%f66, %f62, %f65;
	abs.f32 	%f8, %f66;
	mul.rn.f32 	%f67, %f3, %f62;
	neg.f32 	%f68, %f67;
	fma.rn.f32 	%f69, %f3, %f62, %f68;
	fma.rn.f32 	%f70, %f4, %f62, %f69;
	cvt.rni.f32.f32 	%f71, %f67;
	sub.f32 	%f72, %f67, %f71;
	add.f32 	%f73, %f72, %f70;
	fma.rn.f32 	%f74, %f73, 0f391FCB8E, 0f3AAF85ED;
	fma.rn.f32 	%f75, %f74, %f73, 0f3C1D9856;
	fma.rn.f32 	%f76, %f75, %f73, 0f3D6357BB;
	fma.rn.f32 	%f77, %f76, %f73, 0f3E75FDEC;
	fma.rn.f32 	%f78, %f77, %f73, 0f3F317218;
	fma.rn.f32 	%f79, %f78, %f73, 0f3F800000;
	cvt.rzi.s32.f32 	%r53, %f71;
	setp.gt.f32 	%p8, %f71, 0f00000000;
	selp.b32 	%r54, 0, -2097152000, %p8;
	add.s32 	%r55, %r54, 2130706432;
	mov.b32 	%f80, %r55;
	mul.f32 	%f81, %f79, %f80;
	shl.b32 	%r56, %r53, 23;
	sub.s32 	%r57, %r56, %r54;
	mov.b32 	%f82, %r57;
	mul.f32 	%f83, %f81, %f82;
	abs.f32 	%f84, %f67;
	setp.gt.f32 	%p9, %f84, 0f43180000;
	setp.lt.f32 	%p10, %f67, 0f00000000;
	selp.f32 	%f85, 0f00000000, 0f7F800000, %p10;
	selp.f32 	%f9, %f85, %f83, %p9;
	setp.eq.f32 	%p11, %f62, 0f00000000;
	or.pred  	%p12, %p7, %p11;
	mov.f32 	%f141, 0f3F800000;
	@%p12 bra 	$L__BB0_10;
	setp.num.f32 	%p13, %f27, %f27;
	abs.f32 	%f86, %f62;
	setp.num.f32 	%p14, %f86, %f86;
	and.pred  	%p15, %p13, %p14;
	@%p15 bra 	$L__BB0_6;
	add.rn.f32 	%f141, %f26, %f62;
	bra.uni 	$L__BB0_10;
$L__BB0_6:
	@%p16 bra 	$L__BB0_8;
	setp.neu.f32 	%p24, %f8, 0f3F800000;
	mov.b32 	%r58, %f5;
	and.b32  	%r59, %r58, 2147483647;
	mov.b32 	%f90, %r59;
	selp.f32 	%f141, %f90, %f5, %p24;
	bra.uni 	$L__BB0_10;
$L__BB0_8:
	setp.geu.f32 	%p17, %f26, 0f00000000;
	setp.eq.f32 	%p18, %f26, 0fBF800000;
	setp.eq.f32 	%p19, %f86, 0f7F800000;
	and.pred  	%p20, %p18, %p19;
	or.pred  	%p21, %p20, %p17;
	selp.f32 	%f141, 0f3F800000, %f9, %p20;
	@%p21 bra 	$L__BB0_10;
	setp.neu.f32 	%p22, %f8, 0f3F800000;
	neg.f32 	%f87, %f9;
	selp.f32 	%f88, %f9, %f87, %p22;
	cvt.rmi.f32.f32 	%f89, %f62;
	setp.neu.f32 	%p23, %f62, %f89;
	selp.f32 	%f141, 0f7FFFFFFF, %f88, %p23;
$L__BB0_10:
	rcp.rn.f32 	%f91, %f141;
	mul.f32 	%f16, %f91, %f6;
	mul.f32 	%f92, %f16, 0f3F22F983;
	cvt.rni.s32.f32 	%r113, %f92;
	cvt.rn.f32.s32 	%f93, %r113;
	fma.rn.f32 	%f94, %f93, 0fBFC90FDA, %f16;
	fma.rn.f32 	%f95, %f93, 0fB3A22168, %f94;
	fma.rn.f32 	%f143, %f93, 0fA7C234C5, %f95;
	abs.f32 	%f18, %f16;
	setp.ltu.f32 	%p25, %f18, 0f47CE4780;
	mov.u32 	%r109, %r113;
	mov.f32 	%f142, %f143;
	@%p25 bra 	$L__BB0_18;
	setp.neu.f32 	%p26, %f18, 0f7F800000;
	@%p26 bra 	$L__BB0_13;
	mov.f32 	%f98, 0f00000000;
	mul.rn.f32 	%f142, %f16, %f98;
	mov.b32 	%r109, 0;
	bra.uni 	$L__BB0_18;
$L__BB0_13:
	mov.b32 	%r6, %f16;
	mov.b64 	%rd44, 0;
	mov.b32 	%r106, 0;
	mov.u64 	%rd42, __cudart_i2opi_f;
	mov.u64 	%rd43, %rd2;
$L__BB0_14:
	.pragma "nounroll";
	ld.global.nc.u32 	%r61, [%rd42];
	shl.b32 	%r62, %r6, 8;
	or.b32  	%r63, %r62, -2147483648;
	mad.wide.u32 	%rd20, %r61, %r63, %rd44;
	shr.u64 	%rd44, %rd20, 32;
	st.local.u32 	[%rd43], %rd20;
	add.s32 	%r106, %r106, 1;
	add.s64 	%rd43, %rd43, 4;
	add.s64 	%rd42, %rd42, 4;
	setp.ne.s32 	%p27, %r106, 6;
	@%p27 bra 	$L__BB0_14;
	shr.u32 	%r64, %r6, 23;
	st.local.u32 	[%rd2+24], %rd44;
	and.b32  	%r9, %r64, 31;
	and.b32  	%r65, %r64, 224;
	add.s32 	%r66, %r65, -128;
	shr.u32 	%r67, %r66, 5;
	mul.wide.u32 	%rd21, %r67, 4;
	sub.s64 	%rd10, %rd2, %rd21;
	ld.local.u32 	%r107, [%rd10+24];
	ld.local.u32 	%r108, [%rd10+20];
	setp.eq.s32 	%p28, %r9, 0;
	@%p28 bra 	$L__BB0_17;
	shf.l.wrap.b32 	%r107, %r108, %r107, %r9;
	ld.local.u32 	%r68, [%rd10+16];
	shf.l.wrap.b32 	%r108, %r68, %r108, %r9;
$L__BB0_17:
	shr.u32 	%r69, %r107, 30;
	shf.l.wrap.b32 	%r70, %r108, %r107, 2;
	shl.b32 	%r71, %r108, 2;
	shr.u32 	%r72, %r70, 31;
	add.s32 	%r73, %r72, %r69;
	neg.s32 	%r74, %r73;
	setp.lt.s32 	%p29, %r6, 0;
	selp.b32 	%r109, %r74, %r73, %p29;
	xor.b32  	%r75, %r70, %r6;
	shr.s32 	%r76, %r70, 31;
	xor.b32  	%r77, %r76, %r70;
	xor.b32  	%r78, %r76, %r71;
	cvt.u64.u32 	%rd22, %r77;
	shl.b64 	%rd23, %rd22, 32;
	cvt.u64.u32 	%rd24, %r78;
	or.b64  	%rd25, %rd23, %rd24;
	cvt.rn.f64.s64 	%fd1, %rd25;
	mul.f64 	%fd2, %fd1, 0d3BF921FB54442D19;
	cvt.rn.f32.f64 	%f96, %fd2;
	neg.f32 	%f97, %f96;
	setp.lt.s32 	%p30, %r75, 0;
	selp.f32 	%f142, %f97, %f96, %p30;
$L__BB0_18:
	setp.ltu.f32 	%p31, %f18, 0f47CE4780;
	add.s32 	%r80, %r109, 1;
	mul.rn.f32 	%f99, %f142, %f142;
	and.b32  	%r81, %r109, 1;
	setp.eq.b32 	%p32, %r81, 1;
	selp.f32 	%f100, %f142, 0f3F800000, %p32;
	fma.rn.f32 	%f101, %f99, %f100, 0f00000000;
	fma.rn.f32 	%f102, %f99, 0f37CBAC00, 0fBAB607ED;
	selp.f32 	%f103, 0fB94D4153, %f102, %p32;
	selp.f32 	%f104, 0f3C0885E4, 0f3D2AAABB, %p32;
	fma.rn.f32 	%f105, %f103, %f99, %f104;
	selp.f32 	%f106, 0fBE2AAAA8, 0fBEFFFFFF, %p32;
	fma.rn.f32 	%f107, %f105, %f99, %f106;
	fma.rn.f32 	%f108, %f107, %f101, %f100;
	and.b32  	%r82, %r80, 2;
	setp.eq.s32 	%p33, %r82, 0;
	mov.f32 	%f109, 0f00000000;
	sub.f32 	%f110, %f109, %f108;
	selp.f32 	%f22, %f108, %f110, %p33;
	@%p31 bra 	$L__BB0_26;
	setp.neu.f32 	%p34, %f18, 0f7F800000;
	@%p34 bra 	$L__BB0_21;
	mov.f32 	%f113, 0f00000000;
	mul.rn.f32 	%f143, %f16, %f113;
	mov.b32 	%r113, 0;
	bra.uni 	$L__BB0_26;
$L__BB0_21:
	mov.b32 	%r18, %f16;
	shl.b32 	%r84, %r18, 8;
	or.b32  	%r19, %r84, -2147483648;
	mov.b64 	%rd45, 0;
	mov.b32 	%r110, 0;
$L__BB0_22:
	.pragma "nounroll";
	mul.wide.u32 	%rd27, %r110, 4;
	add.s64 	%rd29, %rd28, %rd27;
	ld.global.nc.u32 	%r85, [%rd29];
	mad.wide.u32 	%rd30, %r85, %r19, %rd45;
	shr.u64 	%rd45, %rd30, 32;
	add.s64 	%rd31, %rd1, %rd27;
	st.local.u32 	[%rd31], %rd30;
	add.s32 	%r110, %r110, 1;
	setp.ne.s32 	%p35, %r110, 6;
	@%p35 bra 	$L__BB0_22;
	shr.u32 	%r86, %r18, 23;
	st.local.u32 	[%rd1+24], %rd45;
	and.b32  	%r22, %r86, 31;
	and.b32  	%r87, %r86, 224;
	add.s32 	%r88, %r87, -128;
	shr.u32 	%r89, %r88, 5;
	mul.wide.u32 	%rd32, %r89, 4;
	sub.s64 	%rd13, %rd1, %rd32;
	ld.local.u32 	%r111, [%rd13+24];
	ld.local.u32 	%r112, [%rd13+20];
	setp.eq.s32 	%p36, %r22, 0;
	@%p36 bra 	$L__BB0_25;
	shf.l.wrap.b32 	%r111, %r112, %r111, %r22;
	ld.local.u32 	%r90, [%rd13+16];
	shf.l.wrap.b32 	%r112, %r90, %r112, %r22;
$L__BB0_25:
	shr.u32 	%r91, %r111, 30;
	shf.l.wrap.b32 	%r92, %r112, %r111, 2;
	shl.b32 	%r93, %r112, 2;
	shr.u32 	%r94, %r92, 31;
	add.s32 	%r95, %r94, %r91;
	neg.s32 	%r96, %r95;
	setp.lt.s32 	%p37, %r18, 0;
	selp.b32 	%r113, %r96, %r95, %p37;
	xor.b32  	%r97, %r92, %r18;
	shr.s32 	%r98, %r92, 31;
	xor.b32  	%r99, %r98, %r92;
	xor.b32  	%r100, %r98, %r93;
	cvt.u64.u32 	%rd33, %r99;
	shl.b64 	%rd34, %rd33, 32;
	cvt.u64.u32 	%rd35, %r100;
	or.b64  	%rd36, %rd34, %rd35;
	cvt.rn.f64.s64 	%fd3, %rd36;
	mul.f64 	%fd4, %fd3, 0d3BF921FB54442D19;
	cvt.rn.f32.f64 	%f111, %fd4;
	neg.f32 	%f112, %f111;
	setp.lt.s32 	%p38, %r97, 0;
	selp.f32 	%f143, %f112, %f111, %p38;
$L__BB0_26:
	ld.param.u64 	%rd41, [_Z11rope_kernelPfS_iiiif_param_0];
	mul.rn.f32 	%f114, %f143, %f143;
	and.b32  	%r102, %r113, 1;
	setp.eq.b32 	%p39, %r102, 1;
	selp.f32 	%f115, 0f3F800000, %f143, %p39;
	fma.rn.f32 	%f116, %f114, %f115, 0f00000000;
	fma.rn.f32 	%f117, %f114, 0f37CBAC00, 0fBAB607ED;
	selp.f32 	%f118, %f117, 0fB94D4153, %p39;
	selp.f32 	%f119, 0f3D2AAABB, 0f3C0885E4, %p39;
	fma.rn.f32 	%f120, %f118, %f114, %f119;
	selp.f32 	%f121, 0fBEFFFFFF, 0fBE2AAAA8, %p39;
	fma.rn.f32 	%f122, %f120, %f114, %f121;
	fma.rn.f32 	%f123, %f122, %f116, %f115;
	and.b32  	%r103, %r113, 2;
	setp.eq.s32 	%p40, %r103, 0;
	mov.f32 	%f124, 0f00000000;
	sub.f32 	%f125, %f124, %f123;
	selp.f32 	%f126, %f123, %f125, %p40;
	add.s32 	%r104, %r3, %r105;
	cvta.to.global.u64 	%rd37, %rd41;
	mul.wide.s32 	%rd38, %r104, 4;
	add.s64 	%rd39, %rd37, %rd38;
	ld.global.f32 	%f127, [%rd39];
	ld.global.f32 	%f128, [%rd39+4];
	mul.f32 	%f129, %f22, %f127;
	mul.f32 	%f130, %f128, %f126;
	sub.f32 	%f131, %f129, %f130;
	st.global.f32 	[%rd39], %f131;
	mul.f32 	%f132, %f127, %f126;
	fma.rn.f32 	%f133, %f22, %f128, %f132;
	st.global.f32 	[%rd39+4], %f133;
	add.s64 	%rd40, %rd3, %rd38;
	ld.global.f32 	%f134, [%rd40];
	ld.global.f32 	%f135, [%rd40+4];
	mul.f32 	%f136, %f22, %f134;
	mul.f32 	%f137, %f135, %f126;
	sub.f32 	%f138, %f136, %f137;
	st.global.f32 	[%rd40], %f138;
	mul.f32 	%f139, %f134, %f126;
	fma.rn.f32 	%f140, %f22, %f135, %f139;
	st.global.f32 	[%rd40+4], %f140;
	add.s32 	%r105, %r105, 2;
	setp.lt.s32 	%p41, %r105, %r34;
	@%p41 bra 	$L__BB0_3;
$L__BB0_27:
	ret;

}


// ===== COMPILED SASS (sm_100) =====

	.target	sm_100

	.elftype	@"ET_EXEC"


//--------------------- .note.nv.tkinfo           --------------------------
	.section	.note.nv.tkinfo,"",@"SHT_NOTE"
	.sectionflags	@"SHF_NOTE_NV_TKINFO"
	.tkinfo
        /*0018*/ 	.word	0x00000002
        /*0030*/ 	.string	""
        /*0030*/ 	.string	"ptxas"
        /*0030*/ 	.string	"Cuda compilation tools, release 13.0, V13.0.88"
        /*0030*/ 	.string	"Build cuda_13.0.r13.0/compiler.36424714_0"
        /*0030*/ 	.string	"-arch sm_100 -m 64 "



//--------------------- .note.nv.cuinfo           --------------------------
	.section	.note.nv.cuinfo,"",@"SHT_NOTE"
	.sectionflags	@"SHF_NOTE_NV_CUINFO"
        /*0018*/ 	.short	0x0002
        /*001a*/ 	.short	0x0064
        /*001c*/ 	.short	0x0082
	.zero		2


//--------------------- .nv.info                  --------------------------
	.section	.nv.info,"",@"SHT_CUDA_INFO"
	.align	4


	//----- nvinfo : EIATTR_REGCOUNT
	.align		4
        /*0000*/ 	.byte	0x04, 0x2f
        /*0002*/ 	.short	(.L_2 - .L_1)
	.align		4
.L_1:
        /*0004*/ 	.word	index@(_Z11rope_kernelPfS_iiiif)
        /*0008*/ 	.word	0x0000001a


	//----- nvinfo : EIATTR_FRAME_SIZE
	.align		4
.L_2:
        /*000c*/ 	.byte	0x04, 0x11
        /*000e*/ 	.short	(.L_4 - .L_3)
	.align		4
.L_3:
        /*0010*/ 	.word	index@($__internal_1_$__cuda_sm3x_div_rn_noftz_f32_slowpath)
        /*0014*/ 	.word	0x00000020


	//----- nvinfo : EIATTR_FRAME_SIZE
	.align		4
.L_4:
        /*0018*/ 	.byte	0x04, 0x11
        /*001a*/ 	.short	(.L_6 - .L_5)
	.align		4
.L_5:
        /*001c*/ 	.word	index@($__internal_0_$__cuda_sm20_rcp_rn_f32_slowpath)
        /*0020*/ 	.word	0x00000020


	//----- nvinfo : EIATTR_FRAME_SIZE
	.align		4
.L_6:
        /*0024*/ 	.byte	0x04, 0x11
        /*0026*/ 	.short	(.L_8 - .L_7)
	.align		4
.L_7:
        /*0028*/ 	.word	index@(_Z11rope_kernelPfS_iiiif)
        /*002c*/ 	.word	0x00000020


	//----- nvinfo : EIATTR_MIN_STACK_SIZE
	.align		4
.L_8:
        /*0030*/ 	.byte	0x04, 0x12
        /*0032*/ 	.short	(.L_10 - .L_9)
	.align		4
.L_9:
        /*0034*/ 	.word	index@(_Z11rope_kernelPfS_iiiif)
        /*0038*/ 	.word	0x00000020
.L_10:


//--------------------- .nv.compat                --------------------------
	.section	.nv.compat,"",@"SHT_CUDA_COMPAT_INFO"
	.align	4
        /*0000*/ 	.byte	0x02, 0x09, 0x00, 0x00, 0x02, 0x02, 0x01, 0x00, 0x02, 0x05, 0x05, 0x00, 0x03, 0x07, 0x01, 0x01
        /*0010*/ 	.byte	0x02, 0x03, 0x00, 0x00, 0x02, 0x06, 0x01, 0x00, 0x04, 0x0b, 0x08, 0x00, 0x01, 0x00, 0x00, 0x00
        /*0020*/ 	.byte	0x00, 0x00, 0x00, 0x00


//--------------------- .nv.info._Z11rope_kernelPfS_iiiif --------------------------
	.section	.nv.info._Z11rope_kernelPfS_iiiif,"",@"SHT_CUDA_INFO"
	.sectionflags	@""
	.align	4


	//----- nvinfo : EIATTR_CUDA_API_VERSION
	.align		4
        /*0000*/ 	.byte	0x04, 0x37
        /*0002*/ 	.short	(.L_12 - .L_11)
.L_11:
        /*0004*/ 	.word	0x00000082


	//----- nvinfo : EIATTR_KPARAM_INFO
	.align		4
.L_12:
        /*0008*/ 	.byte	0x04, 0x17
        /*000a*/ 	.short	(.L_14 - .L_13)
.L_13:
        /*000c*/ 	.word	0x00000000
        /*0010*/ 	.short	0x0006
        /*0012*/ 	.short	0x0020
        /*0014*/ 	.byte	0x00, 0xf0, 0x11, 0x00


	//----- nvinfo : EIATTR_KPARAM_INFO
	.align		4
.L_14:
        /*0018*/ 	.byte	0x04, 0x17
        /*001a*/ 	.short	(.L_16 - .L_15)
.L_15:
        /*001c*/ 	.word	0x00000000
        /*0020*/ 	.short	0x0005
        /*0022*/ 	.short	0x001c
        /*0024*/ 	.byte	0x00, 0xf0, 0x11, 0x00


	//----- nvinfo : EIATTR_KPARAM_INFO
	.align		4
.L_16:
        /*0028*/ 	.byte	0x04, 0x17
        /*002a*/ 	.short	(.L_18 - .L_17)
.L_17:
        /*002c*/ 	.word	0x00000000
        /*0030*/ 	.short	0x0004
        /*0032*/ 	.short	0x0018
        /*0034*/ 	.byte	0x00, 0xf0, 0x11, 0x00


	//----- nvinfo : EIATTR_KPARAM_INFO
	.align		4
.L_18:
        /*0038*/ 	.byte	0x04, 0x17
        /*003a*/ 	.short	(.L_20 - .L_19)
.L_19:
        /*003c*/ 	.word	0x00000000
        /*0040*/ 	.short	0x0003
        /*0042*/ 	.short	0x0014
        /*0044*/ 	.byte	0x00, 0xf0, 0x11, 0x00


	//----- nvinfo : EIATTR_KPARAM_INFO
	.align		4
.L_20:
        /*0048*/ 	.byte	0x04, 0x17
        /*004a*/ 	.short	(.L_22 - .L_21)
.L_21:
        /*004c*/ 	.word	0x00000000
        /*0050*/ 	.short	0x0002
        /*0052*/ 	.short	0x0010
        /*0054*/ 	.byte	0x00, 0xf0, 0x11, 0x00


	//----- nvinfo : EIATTR_KPARAM_INFO
	.align		4
.L_22:
        /*0058*/ 	.byte	0x04, 0x17
        /*005a*/ 	.short	(.L_24 - .L_23)
.L_23:
        /*005c*/ 	.word	0x00000000
        /*0060*/ 	.short	0x0001
        /*0062*/ 	.short	0x0008
        /*0064*/ 	.byte	0x00, 0xf5, 0x21, 0x00


	//----- nvinfo : EIATTR_KPARAM_INFO
	.align		4
.L_24:
        /*0068*/ 	.byte	0x04, 0x17
        /*006a*/ 	.short	(.L_26 - .L_25)
.L_25:
        /*006c*/ 	.word	0x00000000
        /*0070*/ 	.short	0x0000
        /*0072*/ 	.short	0x0000
        /*0074*/ 	.byte	0x00, 0xf5, 0x21, 0x00


	//----- nvinfo : EIATTR_SPARSE_MMA_MASK
	.align		4
.L_26:
        /*0078*/ 	.byte	0x03, 0x50
        /*007a*/ 	.short	0x0000


	//----- nvinfo : EIATTR_MAXREG_COUNT
	.align		4
        /*007c*/ 	.byte	0x03, 0x1b
        /*007e*/ 	.short	0x00ff


	//----- nvinfo : EIATTR_MERCURY_ISA_VERSION
	.align		4
        /*0080*/ 	.byte	0x03, 0x5f
        /*0082*/ 	.short	0x0101


	//----- nvinfo : EIATTR_VRC_CTA_INIT_COUNT
	.align		4
        /*0084*/ 	.byte	0x02, 0x4a
	.zero		1
	.zero		1


	//----- nvinfo : EIATTR_EXIT_INSTR_OFFSETS
	.align		4
        /*0088*/ 	.byte	0x04, 0x1c
        /*008a*/ 	.short	(.L_28 - .L_27)


	//   ....[0]....
.L_27:
        /*008c*/ 	.word	0x000000b0


	//   ....[1]....
        /*0090*/ 	.word	0x000000e0


	//   ....[2]....
        /*0094*/ 	.word	0x00001820


	//----- nvinfo : EIATTR_CRS_STACK_SIZE
	.align		4
.L_28:
        /*0098*/ 	.byte	0x04, 0x1e
        /*009a*/ 	.short	(.L_30 - .L_29)
.L_29:
        /*009c*/ 	.word	0x00000000


	//----- nvinfo : EIATTR_CBANK_PARAM_SIZE
	.align		4
.L_30:
        /*00a0*/ 	.byte	0x03, 0x19
        /*00a2*/ 	.short	0x0024


	//----- nvinfo : EIATTR_PARAM_CBANK
	.align		4
        /*00a4*/ 	.byte	0x04, 0x0a
        /*00a6*/ 	.short	(.L_32 - .L_31)
	.align		4
.L_31:
        /*00a8*/ 	.word	index@(.nv.constant0._Z11rope_kernelPfS_iiiif)
        /*00ac*/ 	.short	0x0380
        /*00ae*/ 	.short	0x0024


	//----- nvinfo : EIATTR_SW_WAR
	.align		4
.L_32:
        /*00b0*/ 	.byte	0x04, 0x36
        /*00b2*/ 	.short	(.L_34 - .L_33)
.L_33:
        /*00b4*/ 	.word	0x00000008
.L_34:


//--------------------- .nv.callgraph             --------------------------
	.section	.nv.callgraph,"",@"SHT_CUDA_CALLGRAPH"
	.align	4
	.sectionentsize	8
	.align		4
        /*0000*/ 	.word	0x00000000
	.align		4
        /*0004*/ 	.word	0xffffffff
	.align		4
        /*0008*/ 	.word	0x00000000
	.align		4
        /*000c*/ 	.word	0xfffffffe
	.align		4
        /*0010*/ 	.word	0x00000000
	.align		4
        /*0014*/ 	.word	0xfffffffd
	.align		4
        /*0018*/ 	.word	0x00000000
	.align		4
        /*001c*/ 	.word	0xfffffffc


//--------------------- .nv.constant4             --------------------------
	.section	.nv.constant4,"a",@progbits
	.align	8
	.align		8
.nv.constant4:
        /*0000*/ 	.dword	__cudart_i2opi_f


//--------------------- .text._Z11rope_kernelPfS_iiiif --------------------------
	.section	.text._Z11rope_kernelPfS_iiiif,"ax",@progbits
	.align	128
        .global         _Z11rope_kernelPfS_iiiif
        .type           _Z11rope_kernelPfS_iiiif,@function
        .size           _Z11rope_kernelPfS_iiiif,(.L_x_24 - _Z11rope_kernelPfS_iiiif)
        .other          _Z11rope_kernelPfS_iiiif,@"STO_CUDA_ENTRY STV_DEFAULT"
_Z11rope_kernelPfS_iiiif:
.text._Z11rope_kernelPfS_iiiif:
[----:B------:R-:W0:Y:S01]  /*0000*/  LDC R1, c[0x0][0x37c] ;  /* 0x0000df00ff017b82 */ /* 0x000e220000000800 */
[----:B------:R-:W1:Y:S07]  /*0010*/  S2R R0, SR_TID.X ;  /* 0x0000000000007919 */ /* 0x000e6e0000002100 */
[----:B------:R-:W2:Y:S01]  /*0020*/  LDC.64 R2, c[0x0][0x390] ;  /* 0x0000e400ff027b82 */ /* 0x000ea20000000a00 */
[----:B0-----:R-:W-:-:S07]  /*0030*/  VIADD R1, R1, 0xffffffe0 ;  /* 0xffffffe001017836 */ /* 0x001fce0000000000 */
[----:B------:R-:W1:Y:S08]  /*0040*/  S2UR UR4, SR_CTAID.X ;  /* 0x00000000000479c3 */ /* 0x000e700000002500 */
[----:B------:R-:W1:Y:S08]  /*0050*/  LDC R5, c[0x0][0x360] ;  /* 0x0000d800ff057b82 */ /* 0x000e700000000800 */
[----:B------:R-:W0:Y:S01]  /*0060*/  LDC R8, c[0x0][0x398] ;  /* 0x0000e600ff087b82 */ /* 0x000e220000000800 */
[----:B--2---:R-:W-:-:S02]  /*0070*/  IMAD R7, R3, R2, RZ ;  /* 0x0000000203077224 */ /* 0x004fc400078e02ff */
[----:B-1----:R-:W-:Y:S02]  /*0080*/  IMAD R5, R5, UR4, R0 ;  /* 0x0000000405057c24 */ /* 0x002fe4000f8e0200 */
[----:B0-----:R-:W-:-:S05]  /*0090*/  IMAD R0, R7, R8, RZ ;  /* 0x0000000807007224 */ /* 0x001fca00078e02ff */
[----:B------:R-:W-:-:S13]  /*00a0*/  ISETP.GE.AND P0, PT, R5, R0, PT ;  /* 0x000000000500720c */ /* 0x000fda0003f06270 */
[----:B------:R-:W-:Y:S05]  /*00b0*/  @P0 EXIT ;  /* 0x000000000000094d */ /* 0x000fea0003800000 */
[----:B------:R-:W0:Y:S02]  /*00c0*/  LDC R12, c[0x0][0x39c] ;  /* 0x0000e700ff0c7b82 */ /* 0x000e240000000800 */
[----:B0-----:R-:W-:-:S13]  /*00d0*/  ISETP.GE.AND P0, PT, R12, 0x1, PT ;  /* 0x000000010c00780c */ /* 0x001fda0003f06270 */
[----:B------:R-:W-:Y:S05]  /*00e0*/  @!P0 EXIT ;  /* 0x000000000000894d */ /* 0x000fea0003800000 */
[-C--:B------:R-:W-:Y:S01]  /*00f0*/  IABS R6, R8.reuse ;  /* 0x0000000800067213 */ /* 0x080fe20000000000 */
[----:B------:R-:W-:Y:S01]  /*0100*/  IMAD R0, R3, R8, RZ ;  /* 0x0000000803007224 */ /* 0x000fe200078e02ff */
[----:B------:R-:W-:Y:S01]  /*0110*/  IABS R9, R5 ;  /* 0x0000000500097213 */ /* 0x000fe20000000000 */
[----:B------:R-:W0:Y:S01]  /*0120*/  LDCU.64 UR8, c[0x0][0x358] ;  /* 0x00006b00ff0877ac */ /* 0x000e220008000a00 */
[----:B------:R-:W1:Y:S01]  /*0130*/  I2F.RP R2, R6 ;  /* 0x0000000600027306 */ /* 0x000e620000209400 */
[----:B------:R-:W-:Y:S02]  /*0140*/  I2FP.F32.U32 R12, R12 ;  /* 0x0000000c000c7245 */ /* 0x000fe40000201000 */
[-C--:B------:R-:W-:Y:S01]  /*0150*/  IABS R4, R0.reuse ;  /* 0x0000000000047213 */ /* 0x080fe20000000000 */
[----:B------:R-:W-:Y:S01]  /*0160*/  UMOV UR4, URZ ;  /* 0x000000ff00047c82 */ /* 0x000fe20008000000 */
[----:B------:R-:W-:-:S03]  /*0170*/  IABS R20, R0 ;  /* 0x0000000000147213 */ /* 0x000fc60000000000 */
[----:B-1----:R-:W1:Y:S02]  /*0180*/  MUFU.RCP R2, R2 ;  /* 0x0000000200027308 */ /* 0x002e640000001000 */
[----:B-1----:R-:W-:Y:S01]  /*0190*/  VIADD R10, R2, 0xffffffe ;  /* 0x0ffffffe020a7836 */ /* 0x002fe20000000000 */
[----:B------:R-:W-:-:S05]  /*01a0*/  IABS R2, R3 ;  /* 0x0000000300027213 */ /* 0x000fca0000000000 */
[----:B------:R1:W2:Y:S08]  /*01b0*/  F2I.FTZ.U32.TRUNC.NTZ R11, R10 ;  /* 0x0000000a000b7305 */ /* 0x0002b0000021f000 */
[----:B------:R-:W3:Y:S01]  /*01c0*/  I2F.RP R15, R2 ;  /* 0x00000002000f7306 */ /* 0x000ee20000209400 */
[----:B-1----:R-:W-:Y:S02]  /*01d0*/  IMAD.MOV.U32 R10, RZ, RZ, RZ ;  /* 0x000000ffff0a7224 */ /* 0x002fe400078e00ff */
[----:B--2---:R-:W-:-:S04]  /*01e0*/  IMAD.MOV R7, RZ, RZ, -R11 ;  /* 0x000000ffff077224 */ /* 0x004fc800078e0a0b */
[----:B------:R-:W-:-:S04]  /*01f0*/  IMAD R7, R7, R6, RZ ;  /* 0x0000000607077224 */ /* 0x000fc800078e02ff */
[----:B------:R-:W-:Y:S01]  /*0200*/  IMAD.HI.U32 R14, R11, R7, R10 ;  /* 0x000000070b0e7227 */ /* 0x000fe200078e000a */
[----:B---3--:R-:W1:Y:S01]  /*0210*/  MUFU.RCP R15, R15 ;  /* 0x0000000f000f7308 */ /* 0x008e620000001000 */
[----:B------:R-:W2:Y:S04]  /*0220*/  LDC R10, c[0x0][0x3a0] ;  /* 0x0000e800ff0a7b82 */ /* 0x000ea80000000800 */
[----:B------:R-:W-:-:S03]  /*0230*/  IMAD.HI.U32 R13, R14, R9, RZ ;  /* 0x000000090e0d7227 */ /* 0x000fc600078e00ff */
[----:B------:R-:W3:Y:S02]  /*0240*/  I2F.RP R11, R4 ;  /* 0x00000004000b7306 */ /* 0x000ee40000209400 */
[----:B------:R-:W-:-:S05]  /*0250*/  IADD3 R7, PT, PT, -R13, RZ, RZ ;  /* 0x000000ff0d077210 */ /* 0x000fca0007ffe1ff */
[----:B------:R-:W-:Y:S02]  /*0260*/  IMAD R7, R6, R7, R9 ;  /* 0x0000000706077224 */ /* 0x000fe400078e0209 */
[----:B-1----:R-:W-:-:S03]  /*0270*/  VIADD R16, R15, 0xffffffe ;  /* 0x0ffffffe0f107836 */ /* 0x002fc60000000000 */
[----:B------:R-:W-:Y:S01]  /*0280*/  ISETP.GT.U32.AND P1, PT, R6, R7, PT ;  /* 0x000000070600720c */ /* 0x000fe20003f24070 */
[----:B---3--:R-:W1:-:S12]  /*0290*/  MUFU.RCP R11, R11 ;  /* 0x0000000b000b7308 */ /* 0x008e580000001000 */
[----:B------:R-:W-:Y:S02]  /*02a0*/  @!P1 IMAD.IADD R7, R7, 0x1, -R6 ;  /* 0x0000000107079824 */ /* 0x000fe400078e0a06 */
[----:B------:R-:W-:Y:S01]  /*02b0*/  @!P1 VIADD R13, R13, 0x1 ;  /* 0x000000010d0d9836 */ /* 0x000fe20000000000 */
[----:B------:R-:W-:Y:S02]  /*02c0*/  ISETP.NE.AND P1, PT, R8, RZ, PT ;  /* 0x000000ff0800720c */ /* 0x000fe40003f25270 */
[----:B------:R-:W-:Y:S02]  /*02d0*/  ISETP.GE.U32.AND P0, PT, R7, R6, PT ;  /* 0x000000060700720c */ /* 0x000fe40003f06070 */
[----:B------:R-:W-:Y:S01]  /*02e0*/  LOP3.LUT R6, R5, R8, RZ, 0x3c, !PT ;  /* 0x0000000805067212 */ /* 0x000fe200078e3cff */
[----:B------:R-:W3:Y:S01]  /*02f0*/  F2I.FTZ.U32.TRUNC.NTZ R7, R16 ;  /* 0x0000001000077305 */ /* 0x000ee2000021f000 */
[----:B-1----:R-:W-:Y:S02]  /*0300*/  VIADD R14, R11, 0xffffffe ;  /* 0x0ffffffe0b0e7836 */ /* 0x002fe40000000000 */
[----:B------:R-:W-:Y:S01]  /*0310*/  ISETP.GE.AND P2, PT, R6, RZ, PT ;  /* 0x000000ff0600720c */ /* 0x000fe20003f46270 */
[----:B------:R-:W-:-:S04]  /*0320*/  IMAD.MOV.U32 R6, RZ, RZ, RZ ;  /* 0x000000ffff067224 */ /* 0x000fc800078e00ff */
[----:B------:R1:W4:Y:S02]  /*0330*/  F2I.FTZ.U32.TRUNC.NTZ R15, R14 ;  /* 0x0000000e000f7305 */ /* 0x000324000021f000 */
[----:B------:R-:W-:-:S05]  /*0340*/  @P0 IADD3 R13, PT, PT, R13, 0x1, RZ ;  /* 0x000000010d0d0810 */ /* 0x000fca0007ffe0ff */
[----:B------:R-:W-:Y:S02]  /*0350*/  IMAD.MOV.U32 R11, RZ, RZ, R13 ;  /* 0x000000ffff0b7224 */ /* 0x000fe400078e000d */
[C---:B--2---:R-:W-:Y:S01]  /*0360*/  FMUL R13, |R10|.reuse, 16777216 ;  /* 0x4b8000000a0d7820 */ /* 0x044fe20000400200 */
[----:B---3--:R-:W-:Y:S02]  /*0370*/  IMAD.MOV R17, RZ, RZ, -R7 ;  /* 0x000000ffff117224 */ /* 0x008fe400078e0a07 */
[----:B------:R-:W-:Y:S01]  /*0380*/  @!P2 IMAD.MOV R11, RZ, RZ, -R11 ;  /* 0x000000ffff0ba224 */ /* 0x000fe200078e0a0b */
[----:B------:R-:W-:Y:S01]  /*0390*/  FSETP.GEU.AND P2, PT, |R10|, 1.175494350822287508e-38, PT ;  /* 0x008000000a00780b */ /* 0x000fe20003f4e200 */
[----:B------:R-:W-:Y:S01]  /*03a0*/  IMAD R17, R17, R2, RZ ;  /* 0x0000000211117224 */ /* 0x000fe200078e02ff */
[----:B------:R-:W-:Y:S01]  /*03b0*/  @!P1 LOP3.LUT R11, RZ, R8, RZ, 0x33, !PT ;  /* 0x00000008ff0b9212 */ /* 0x000fe200078e33ff */
[----:B-1----:R-:W-:Y:S01]  /*03c0*/  IMAD.MOV.U32 R14, RZ, RZ, RZ ;  /* 0x000000ffff0e7224 */ /* 0x002fe200078e00ff */
[----:B------:R-:W-:Y:S01]  /*03d0*/  FSEL R13, R13, |R10|, !P2 ;  /* 0x4000000a0d0d7208 */ /* 0x000fe20005000000 */
[----:B------:R-:W-:Y:S01]  /*03e0*/  IMAD.HI.U32 R6, R7, R17, R6 ;  /* 0x0000001107067227 */ /* 0x000fe200078e0006 */
[----:B------:R-:W-:-:S02]  /*03f0*/  IABS R19, R11 ;  /* 0x0000000b00137213 */ /* 0x000fc40000000000 */
[----:B----4-:R-:W-:Y:S01]  /*0400*/  IADD3 R7, PT, PT, RZ, -R15, RZ ;  /* 0x8000000fff077210 */ /* 0x010fe20007ffe0ff */
[----:B------:R-:W-:Y:S01]  /*0410*/  VIADD R16, R13, 0xc0cafb0d ;  /* 0xc0cafb0d0d107836 */ /* 0x000fe20000000000 */
[----:B------:R-:W-:Y:S01]  /*0420*/  ISETP.GE.AND P4, PT, R11, RZ, PT ;  /* 0x000000ff0b00720c */ /* 0x000fe20003f86270 */
[----:B------:R-:W-:-:S03]  /*0430*/  IMAD.HI.U32 R6, R6, R19, RZ ;  /* 0x0000001306067227 */ /* 0x000fc600078e00ff */
[----:B------:R-:W-:Y:S01]  /*0440*/  LOP3.LUT R16, R16, 0xff800000, RZ, 0xc0, !PT ;  /* 0xff80000010107812 */ /* 0x000fe200078ec0ff */
[----:B------:R-:W-:Y:S02]  /*0450*/  IMAD R7, R7, R4, RZ ;  /* 0x0000000407077224 */ /* 0x000fe400078e02ff */
[----:B------:R-:W-:Y:S02]  /*0460*/  IMAD.MOV R18, RZ, RZ, -R6 ;  /* 0x000000ffff127224 */ /* 0x000fe400078e0a06 */
[----:B------:R-:W-:Y:S01]  /*0470*/  IMAD.IADD R17, R13, 0x1, -R16 ;  /* 0x000000010d117824 */ /* 0x000fe200078e0a10 */
[----:B------:R-:W-:Y:S01]  /*0480*/  I2FP.F32.S32 R16, R16 ;  /* 0x0000001000107245 */ /* 0x000fe20000201400 */
[----:B------:R-:W-:Y:S01]  /*0490*/  IMAD.HI.U32 R6, R15, R7, R14 ;  /* 0x000000070f067227 */ /* 0x000fe200078e000e */
[----:B------:R-:W-:-:S03]  /*04a0*/  IADD3 R15, PT, PT, RZ, -R20, RZ ;  /* 0x80000014ff0f7210 */ /* 0x000fc60007ffe0ff */
[----:B------:R-:W-:Y:S01]  /*04b0*/  FADD R13, R17, 1 ;  /* 0x3f800000110d7421 */ /* 0x000fe20000000000 */
[----:B------:R-:W-:Y:S01]  /*04c0*/  LOP3.LUT R14, R5, R0, RZ, 0x3c, !PT ;  /* 0x00000000050e7212 */ /* 0x000fe200078e3cff */
[----:B------:R-:W-:Y:S02]  /*04d0*/  IMAD R7, R2, R18, R19 ;  /* 0x0000001202077224 */ /* 0x000fe400078e0213 */
[----:B------:R-:W-:Y:S01]  /*04e0*/  FADD R18, R17, -1 ;  /* 0xbf80000011127421 */ /* 0x000fe20000000000 */
[----:B------:R-:W-:Y:S01]  /*04f0*/  IMAD.HI.U32 R6, R6, R9, RZ ;  /* 0x0000000906067227 */ /* 0x000fe200078e00ff */
[----:B------:R-:W-:Y:S01]  /*0500*/  FSEL R17, RZ, -24, P2 ;  /* 0xc1c00000ff117808 */ /* 0x000fe20001000000 */
[----:B------:R-:W1:Y:S01]  /*0510*/  MUFU.RCP R13, R13 ;  /* 0x0000000d000d7308 */ /* 0x000e620000001000 */
[----:B------:R-:W-:Y:S01]  /*0520*/  ISETP.GT.U32.AND P1, PT, R2, R7, PT ;  /* 0x000000070200720c */ /* 0x000fe20003f24070 */
[----:B------:R-:W-:Y:S02]  /*0530*/  IMAD R15, R6, R15, R9 ;  /* 0x0000000f060f7224 */ /* 0x000fe400078e0209 */
[----:B------:R-:W-:Y:S01]  /*0540*/  FADD R20, R18, R18 ;  /* 0x0000001212147221 */ /* 0x000fe20000000000 */
[----:B------:R-:W-:Y:S01]  /*0550*/  FFMA R16, R16, 1.1920928955078125e-07, R17 ;  /* 0x3400000010107823 */ /* 0x000fe20000000011 */
[----:B------:R-:W-:Y:S01]  /*0560*/  IMAD.MOV.U32 R17, RZ, RZ, 0x3a2c32e4 ;  /* 0x3a2c32e4ff117424 */ /* 0x000fe200078e00ff */
[----:B------:R-:W-:Y:S01]  /*0570*/  ISETP.GT.U32.AND P0, PT, R4, R15, PT ;  /* 0x0000000f0400720c */ /* 0x000fe20003f04070 */
[----:B------:R-:W-:-:S04]  /*0580*/  IMAD.MOV R11, RZ, RZ, -R11 ;  /* 0x000000ffff0b7224 */ /* 0x000fc800078e0a0b */
[----:B------:R-:W-:Y:S02]  /*0590*/  IMAD R5, R8, R11, R5 ;  /* 0x0000000b08057224 */ /* 0x000fe400078e0205 */
[----:B------:R-:W-:Y:S01]  /*05a0*/  @!P1 IMAD.IADD R7, R7, 0x1, -R2 ;  /* 0x0000000107079824 */ /* 0x000fe200078e0a02 */
[----:B------:R-:W-:Y:S01]  /*05b0*/  ISETP.GE.AND P1, PT, R14, RZ, PT ;  /* 0x000000ff0e00720c */ /* 0x000fe20003f26270 */
[----:B-1----:R-:W-:-:S03]  /*05c0*/  FMUL R9, R13, R20 ;  /* 0x000000140d097220 */ /* 0x002fc60000400000 */
[----:B------:R-:W-:Y:S01]  /*05d0*/  ISETP.GT.U32.AND P2, PT, R2, R7, PT ;  /* 0x000000070200720c */ /* 0x000fe20003f44070 */
[----:B------:R-:W-:Y:S02]  /*05e0*/  @!P0 IMAD.IADD R15, R15, 0x1, -R4 ;  /* 0x000000010f0f8824 */ /* 0x000fe400078e0a04 */
[----:B------:R-:W-:Y:S01]  /*05f0*/  FADD R19, R18, -R9 ;  /* 0x8000000912137221 */ /* 0x000fe20000000000 */
[----:B------:R-:W-:Y:S01]  /*0600*/  FMUL R14, R9, R9 ;  /* 0x00000009090e7220 */ /* 0x000fe20000400000 */
[----:B------:R-:W-:Y:S02]  /*0610*/  @!P0 IADD3 R6, PT, PT, R6, 0x1, RZ ;  /* 0x0000000106068810 */ /* 0x000fe40007ffe0ff */
[----:B------:R-:W-:Y:S01]  /*0620*/  ISETP.GE.U32.AND P3, PT, R15, R4, PT ;  /* 0x000000040f00720c */ /* 0x000fe20003f66070 */
[----:B------:R-:W-:Y:S01]  /*0630*/  FADD R19, R19, R19 ;  /* 0x0000001313137221 */ /* 0x000fe20000000000 */
[----:B------:R-:W-:Y:S01]  /*0640*/  FFMA R4, R9, 1.4426950216293334961, R16 ;  /* 0x3fb8aa3b09047823 */ /* 0x000fe20000000010 */
[----:B------:R-:W-:Y:S01]  /*0650*/  FFMA R15, R14, R17, 0.0032181653659790754318 ;  /* 0x3b52e7db0e0f7423 */ /* 0x000fe20000000011 */
[----:B------:R-:W-:Y:S01]  /*0660*/  ISETP.NE.AND P0, PT, R3, RZ, PT ;  /* 0x000000ff0300720c */ /* 0x000fe20003f05270 */
[----:B------:R-:W-:Y:S01]  /*0670*/  FFMA R18, R18, -R9, R19 ;  /* 0x8000000912127223 */ /* 0x000fe20000000013 */
[----:B------:R-:W-:Y:S01]  /*0680*/  FADD R16, R16, -R4 ;  /* 0x8000000410107221 */ /* 0x000fe20000000000 */
[----:B------:R-:W-:Y:S01]  /*0690*/  FFMA R15, R14, R15, 0.018033718690276145935 ;  /* 0x3c93bb730e0f7423 */ /* 0x000fe2000000000f */
[----:B------:R-:W-:-:S02]  /*06a0*/  @!P2 IMAD.IADD R7, R7, 0x1, -R2 ;  /* 0x000000010707a824 */ /* 0x000fc400078e0a02 */
[----:B------:R-:W-:Y:S01]  /*06b0*/  FMUL R18, R13, R18 ;  /* 0x000000120d127220 */ /* 0x000fe20000400000 */
[C---:B------:R-:W-:Y:S01]  /*06c0*/  FFMA R13, R9.reuse, 1.4426950216293334961, R16 ;  /* 0x3fb8aa3b090d7823 */ /* 0x040fe20000000010 */
[----:B------:R-:W-:Y:S01]  /*06d0*/  FFMA R15, R14, R15, 0.12022458761930465698 ;  /* 0x3df6384f0e0f7423 */ /* 0x000fe2000000000f */
[----:B------:R-:W-:Y:S01]  /*06e0*/  ISETP.NE.AND P2, PT, R0, RZ, PT ;  /* 0x000000ff0000720c */ /* 0x000fe20003f45270 */
[----:B------:R-:W-:Y:S02]  /*06f0*/  @P3 VIADD R6, R6, 0x1 ;  /* 0x0000000106063836 */ /* 0x000fe40000000000 */
[----:B------:R-:W-:Y:S01]  /*0700*/  FFMA R2, R18, 1.4426950216293334961, R13 ;  /* 0x3fb8aa3b12027823 */ /* 0x000fe2000000000d */
[----:B------:R-:W-:Y:S01]  /*0710*/  FMUL R14, R14, R15 ;  /* 0x0000000f0e0e7220 */ /* 0x000fe20000400000 */
[----:B------:R-:W-:Y:S02]  /*0720*/  IMAD.MOV.U32 R15, RZ, RZ, R6 ;  /* 0x000000ffff0f7224 */ /* 0x000fe400078e0006 */
[----:B------:R-:W-:Y:S01]  /*0730*/  FFMA R13, R9, 1.9251366722983220825e-08, R2 ;  /* 0x32a55e34090d7823 */ /* 0x000fe20000000002 */
[----:B------:R-:W-:Y:S01]  /*0740*/  FMUL R6, R14, 3 ;  /* 0x404000000e067820 */ /* 0x000fe20000400000 */
[----:B------:R-:W-:-:S02]  /*0750*/  IMAD.MOV.U32 R2, RZ, RZ, R7 ;  /* 0x000000ffff027224 */ /* 0x000fc400078e0007 */
[----:B------:R-:W-:Y:S02]  /*0760*/  @!P1 IMAD.MOV R15, RZ, RZ, -R15 ;  /* 0x000000ffff0f9224 */ /* 0x000fe400078e0a0f */
[----:B------:R-:W-:Y:S01]  /*0770*/  FFMA R6, R18, R6, R13 ;  /* 0x0000000612067223 */ /* 0x000fe2000000000d */
[----:B------:R-:W-:-:S03]  /*0780*/  @!P4 IADD3 R2, PT, PT, -R2, RZ, RZ ;  /* 0x000000ff0202c210 */ /* 0x000fc60007ffe1ff */
[----:B------:R-:W-:Y:S01]  /*0790*/  FFMA R7, R9, R14, R6 ;  /* 0x0000000e09077223 */ /* 0x000fe20000000006 */
[----:B------:R-:W-:Y:S02]  /*07a0*/  @!P2 LOP3.LUT R15, RZ, R0, RZ, 0x33, !PT ;  /* 0x00000000ff0fa212 */ /* 0x000fe400078e33ff */
[-C--:B------:R-:W-:Y:S01]  /*07b0*/  @!P0 LOP3.LUT R2, RZ, R3.reuse, RZ, 0x33, !PT ;  /* 0x00000003ff028212 */ /* 0x080fe200078e33ff */
[----:B------:R-:W-:Y:S01]  /*07c0*/  FADD R9, R4, R7 ;  /* 0x0000000704097221 */ /* 0x000fe20000000000 */
[----:B------:R-:W-:Y:S02]  /*07d0*/  FSETP.NEU.AND P0, PT, |R10|, +INF , PT ;  /* 0x7f8000000a00780b */ /* 0x000fe40003f0d200 */
[----:B------:R-:W-:Y:S01]  /*07e0*/  I2FP.F32.S32 R11, R2 ;  /* 0x00000002000b7245 */ /* 0x000fe20000201400 */
[----:B------:R-:W-:Y:S02]  /*07f0*/  IMAD R3, R15, R3, R2 ;  /* 0x000000030f037224 */ /* 0x000fe400078e0202 */
[----:B------:R-:W-:Y:S01]  /*0800*/  FADD R4, -R4, R9 ;  /* 0x0000000904047221 */ /* 0x000fe20000000100 */
[C---:B------:R-:W-:Y:S01]  /*0810*/  FSETP.EQ.OR P0, PT, R10.reuse, RZ, !P0 ;  /* 0x000000ff0a00720b */ /* 0x040fe20004702400 */
[----:B------:R-:W-:Y:S01]  /*0820*/  FADD R10, R10, R10 ;  /* 0x0000000a0a0a7221 */ /* 0x000fe20000000000 */
[----:B------:R-:W-:-:S02]  /*0830*/  IMAD R8, R3, R8, R5 ;  /* 0x0000000803087224 */ /* 0x000fc400078e0205 */
[----:B0-----:R-:W-:-:S09]  /*0840*/  FADD R7, R7, -R4 ;  /* 0x8000000407077221 */ /* 0x001fd20000000000 */
.L_x_10:
[----:B0-----:R-:W0:Y:S01]  /*0850*/  MUFU.RCP R3, R12 ;  /* 0x0000000c00037308 */ /* 0x001e220000001000 */
[----:B------:R-:W-:-:S07]  /*0860*/  I2FP.F32.U32 R0, UR4 ;  /* 0x0000000400007c45 */ /* 0x000fce0008201000 */
[----:B------:R-:W1:Y:S01]  /*0870*/  FCHK P1, R0, R12 ;  /* 0x0000000c00007302 */ /* 0x000e620000020000 */
[----:B0-----:R-:W-:-:S04]  /*0880*/  FFMA R2, -R12, R3, 1 ;  /* 0x3f8000000c027423 */ /* 0x001fc80000000103 */
[----:B------:R-:W-:-:S04]  /*0890*/  FFMA R3, R3, R2, R3 ;  /* 0x0000000203037223 */ /* 0x000fc80000000003 */
[----:B------:R-:W-:-:S04]  /*08a0*/  FFMA R2, R0, R3, RZ ;  /* 0x0000000300027223 */ /* 0x000fc800000000ff */
[----:B------:R-:W-:-:S04]  /*08b0*/  FFMA R4, -R12, R2, R0 ;  /* 0x000000020c047223 */ /* 0x000fc80000000100 */
[----:B------:R-:W-:Y:S01]  /*08c0*/  FFMA R2, R3, R4, R2 ;  /* 0x0000000403027223 */ /* 0x000fe20000000002 */
[----:B-1----:R-:W-:Y:S06]  /*08d0*/  @!P1 BRA `(.L_x_0) ;  /* 0x00000000000c9947 */ /* 0x002fec0003800000 */
[----:B------:R-:W-:-:S07]  /*08e0*/  MOV R2, 0x900 ;  /* 0x0000090000027802 */ /* 0x000fce0000000f00 */
[----:B------:R-:W-:Y:S05]  /*08f0*/  CALL.REL.NOINC `($__internal_1_$__cuda_sm3x_div_rn_noftz_f32_slowpath) ;  /* 0x00000010009c7944 */ /* 0x000fea0003c00000 */
[----:B------:R-:W-:-:S07]  /*0900*/  IMAD.MOV.U32 R2, RZ, RZ, R0 ;  /* 0x000000ffff027224 */ /* 0x000fce00078e0000 */
.L_x_0:
[CC--:B------:R-:W-:Y:S01]  /*0910*/  FMUL R4, R9.reuse, R2.reuse ;  /* 0x0000000209047220 */ /* 0x0c0fe20000400000 */
[----:B------:R-:W0:Y:S01]  /*0920*/  LDC R15, c[0x0][0x3a0] ;  /* 0x0000e800ff0f7b82 */ /* 0x000e220000000800 */
[----:B------:R-:W-:Y:S02]  /*0930*/  IMAD.MOV.U32 R6, RZ, RZ, 0x391fcb8e ;  /* 0x391fcb8eff067424 */ /* 0x000fe400078e00ff */
[----:B------:R-:W1:Y:S01]  /*0940*/  FRND R3, R4 ;  /* 0x0000000400037307 */ /* 0x000e620000201000 */
[-C--:B------:R-:W-:Y:S01]  /*0950*/  FFMA R0, R9, R2.reuse, -R4 ;  /* 0x0000000209007223 */ /* 0x080fe20000000804 */
[C---:B------:R-:W-:Y:S02]  /*0960*/  FSETP.GT.AND P2, PT, |R4|.reuse, 152, PT ;  /* 0x431800000400780b */ /* 0x040fe40003f44200 */
[----:B------:R-:W-:Y:S01]  /*0970*/  FSETP.GEU.AND P3, PT, R4, RZ, PT ;  /* 0x000000ff0400720b */ /* 0x000fe20003f6e000 */
[----:B------:R-:W-:-:S03]  /*0980*/  FFMA R0, R7, R2, R0 ;  /* 0x0000000207007223 */ /* 0x000fc60000000000 */
[----:B------:R2:W3:Y:S01]  /*0990*/  F2I.NTZ R13, R4 ;  /* 0x00000004000d7305 */ /* 0x0004e20000203100 */
[----:B-1----:R-:W-:Y:S01]  /*09a0*/  FADD R5, R4, -R3 ;  /* 0x8000000304057221 */ /* 0x002fe20000000000 */
[----:B------:R-:W-:Y:S01]  /*09b0*/  FSETP.GT.AND P1, PT, R3, RZ, PT ;  /* 0x000000ff0300720b */ /* 0x000fe20003f24000 */
[----:B--2---:R-:W-:Y:S02]  /*09c0*/  IMAD.MOV.U32 R4, RZ, RZ, 0x3f800000 ;  /* 0x3f800000ff047424 */ /* 0x004fe400078e00ff */
[----:B------:R-:W-:Y:S01]  /*09d0*/  FADD R5, R0, R5 ;  /* 0x0000000500057221 */ /* 0x000fe20000000000 */
[----:B------:R-:W-:Y:S02]  /*09e0*/  SEL R14, RZ, 0x83000000, P1 ;  /* 0x83000000ff0e7807 */ /* 0x000fe40000800000 */
[----:B------:R-:W-:Y:S01]  /*09f0*/  FSETP.NEU.AND P1, PT, R2, RZ, PT ;  /* 0x000000ff0200720b */ /* 0x000fe20003f2d000 */
[----:B------:R-:W-:Y:S02]  /*0a00*/  FFMA R0, R5, R6, 0.0013391353422775864601 ;  /* 0x3aaf85ed05007423 */ /* 0x000fe40000000006 */
[----:B------:R-:W-:Y:S01]  /*0a10*/  VIADD R3, R14, 0x7f000000 ;  /* 0x7f0000000e037836 */ /* 0x000fe20000000000 */
[----:B0-----:R-:W-:Y:S01]  /*0a20*/  FSETP.EQ.OR P1, PT, R15, 1, !P1 ;  /* 0x3f8000000f00780b */ /* 0x001fe20004f22400 */
[----:B------:R-:W-:Y:S01]  /*0a30*/  FFMA R0, R5, R0, 0.0096188392490148544312 ;  /* 0x3c1d985605007423 */ /* 0x000fe20000000000 */
[----:B---3--:R-:W-:-:S03]  /*0a40*/  LEA R14, R13, -R14, 0x17 ;  /* 0x8000000e0d0e7211 */ /* 0x008fc600078eb8ff */
[----:B------:R-:W-:-:S04]  /*0a50*/  FFMA R0, R5, R0, 0.055503588169813156128 ;  /* 0x3d6357bb05007423 */ /* 0x000fc80000000000 */
[----:B------:R-:W-:Y:S01]  /*0a60*/  FFMA R6, R5, R0, 0.24022644758224487305 ;  /* 0x3e75fdec05067423 */ /* 0x000fe20000000000 */
[----:B------:R-:W-:-:S03]  /*0a70*/  FMUL R0, R2, 0.5 ;  /* 0x3f00000002007820 */ /* 0x000fc60000400000 */
[----:B------:R-:W-:-:S03]  /*0a80*/  FFMA R6, R5, R6, 0.69314718246459960938 ;  /* 0x3f31721805067423 */ /* 0x000fc60000000006 */
[----:B------:R-:W0:Y:S01]  /*0a90*/  FRND.TRUNC R0, R0 ;  /* 0x0000000000007307 */ /* 0x000e22000020d000 */
[----:B------:R-:W-:-:S04]  /*0aa0*/  FFMA R6, R5, R6, 1 ;  /* 0x3f80000005067423 */ /* 0x000fc80000000006 */
[----:B------:R-:W-:-:S04]  /*0ab0*/  FMUL R3, R6, R3 ;  /* 0x0000000306037220 */ /* 0x000fc80000400000 */
[----:B------:R-:W-:Y:S01]  /*0ac0*/  FMUL R14, R3, R14 ;  /* 0x0000000e030e7220 */ /* 0x000fe20000400000 */
[----:B------:R-:W-:Y:S01]  /*0ad0*/  @P2 FSEL R14, RZ, +INF , !P3 ;  /* 0x7f800000ff0e2808 */ /* 0x000fe20005800000 */
[----:B0-----:R-:W-:Y:S01]  /*0ae0*/  FADD R3, R0, R0 ;  /* 0x0000000000037221 */ /* 0x001fe20000000000 */
[----:B------:R-:W-:Y:S06]  /*0af0*/  @P1 BRA `(.L_x_1) ;  /* 0x0000000000481947 */ /* 0x000fec0003800000 */
[----:B------:R-:W-:-:S04]  /*0b00*/  FSETP.NAN.AND P1, PT, |R2|, |R2|, PT ;  /* 0x400000020200720b */ /* 0x000fc80003f28200 */
[----:B------:R-:W-:-:S13]  /*0b10*/  FSETP.NUM.AND P1, PT, |R15|, |R15|, !P1 ;  /* 0x4000000f0f00720b */ /* 0x000fda0004f27200 */
[----:B------:R-:W-:Y:S01]  /*0b20*/  @!P1 FADD R4, R2, R15 ;  /* 0x0000000f02049221 */ /* 0x000fe20000000000 */
[----:B------:R-:W-:Y:S06]  /*0b30*/  @!P1 BRA `(.L_x_1) ;  /* 0x0000000000389947 */ /* 0x000fec0003800000 */
[----:B------:R-:W-:Y:S01]  /*0b40*/  FADD R0, -R3, R2 ;  /* 0x0000000203007221 */ /* 0x000fe20000000100 */
[----:B------:R-:W-:-:S04]  /*0b50*/  @P0 LOP3.LUT R3, R10, 0x7fffffff, RZ, 0xc0, !PT ;  /* 0x7fffffff0a030812 */ /* 0x000fc800078ec0ff */
[----:B------:R-:W-:-:S04]  /*0b60*/  @P0 FSETP.NEU.AND P1, PT, |R0|, 1, PT ;  /* 0x3f8000000000080b */ /* 0x000fc80003f2d200 */
[----:B------:R-:W-:Y:S01]  /*0b70*/  @P0 FSEL R4, R3, R10, P1 ;  /* 0x0000000a03040208 */ /* 0x000fe20000800000 */
[----:B------:R-:W-:Y:S08]  /*0b80*/  @P0 BRA `(.L_x_1) ;  /* 0x0000000000240947 */ /* 0x000ff00003800000 */
[----:B------:R-:W-:-:S04]  /*0b90*/  FSETP.NEU.AND P1, PT, |R2|, +INF , PT ;  /* 0x7f8000000200780b */ /* 0x000fc80003f2d200 */
[----:B------:R-:W-:-:S04]  /*0ba0*/  FSETP.EQ.AND P1, PT, R15, -1, !P1 ;  /* 0xbf8000000f00780b */ /* 0x000fc80004f22000 */
[----:B------:R-:W-:Y:S02]  /*0bb0*/  FSETP.GEU.OR P2, PT, R15, RZ, P1 ;  /* 0x000000ff0f00720b */ /* 0x000fe40000f4e400 */
[----:B------:R-:W-:-:S11]  /*0bc0*/  FSEL R4, R14, 1, !P1 ;  /* 0x3f8000000e047808 */ /* 0x000fd60004800000 */
[----:B------:R-:W0:Y:S01]  /*0bd0*/  @!P2 FRND.FLOOR R3, R2 ;  /* 0x000000020003a307 */ /* 0x000e220000205000 */
[----:B------:R-:W-:-:S04]  /*0be0*/  @!P2 FSETP.NEU.AND P4, PT, |R0|, 1, PT ;  /* 0x3f8000000000a80b */ /* 0x000fc80003f8d200 */
[----:B------:R-:W-:Y:S02]  /*0bf0*/  @!P2 FSEL R0, R14, -R14, P4 ;  /* 0x8000000e0e00a208 */ /* 0x000fe40002000000 */
[----:B0-----:R-:W-:-:S04]  /*0c00*/  @!P2 FSETP.NEU.AND P3, PT, R2, R3, PT ;  /* 0x000000030200a20b */ /* 0x001fc80003f6d000 */
[----:B------:R-:W-:-:S09]  /*0c10*/  @!P2 FSEL R4, R0, +QNAN , !P3 ;  /* 0x7fffffff0004a808 */ /* 0x000fd20005800000 */
.L_x_1:
[----:B------:R-:W-:-:S05]  /*0c20*/  VIADD R0, R4, 0x1800000 ;  /* 0x0180000004007836 */ /* 0x000fca0000000000 */
[----:B------:R-:W-:-:S04]  /*0c30*/  LOP3.LUT R0, R0, 0x7f800000, RZ, 0xc0, !PT ;  /* 0x7f80000000007812 */ /* 0x000fc800078ec0ff */
[----:B------:R-:W-:-:S13]  /*0c40*/  ISETP.GT.U32.AND P1, PT, R0, 0x1ffffff, PT ;  /* 0x01ffffff0000780c */ /* 0x000fda0003f24070 */
[----:B------:R-:W-:Y:S05]  /*0c50*/  @P1 BRA `(.L_x_2) ;  /* 0x0000000000101947 */ /* 0x000fea0003800000 */
[----:B------:R-:W-:Y:S01]  /*0c60*/  IMAD.MOV.U32 R0, RZ, RZ, R4 ;  /* 0x000000ffff007224 */ /* 0x000fe200078e0004 */
[----:B------:R-:W-:-:S07]  /*0c70*/  MOV R2, 0xc90 ;  /* 0x00000c9000027802 */ /* 0x000fce0000000f00 */
[----:B------:R-:W-:Y:S05]  /*0c80*/  CALL.REL.NOINC `($__internal_0_$__cuda_sm20_rcp_rn_f32_slowpath) ;  /* 0x0000000800e87944 */ /* 0x000fea0003c00000 */
[----:B------:R-:W-:Y:S05]  /*0c90*/  BRA `(.L_x_3) ;  /* 0x0000000000107947 */ /* 0x000fea0003800000 */
.L_x_2:
[----:B------:R-:W0:Y:S02]  /*0ca0*/  MUFU.RCP R3, R4 ;  /* 0x0000000400037308 */ /* 0x000e240000001000 */
[----:B0-----:R-:W-:-:S04]  /*0cb0*/  FFMA R0, R3, R4, -1 ;  /* 0xbf80000003007423 */ /* 0x001fc80000000004 */
[----:B------:R-:W-:-:S04]  /*0cc0*/  FADD.FTZ R0, -R0, -RZ ;  /* 0x800000ff00007221 */ /* 0x000fc80000010100 */
[----:B------:R-:W-:-:S07]  /*0cd0*/  FFMA R0, R3, R0, R3 ;  /* 0x0000000003007223 */ /* 0x000fce0000000003 */
.L_x_3:
[----:B------:R-:W-:Y:S01]  /*0ce0*/  FMUL R13, R11, R0 ;  /* 0x000000000b0d7220 */ /* 0x000fe20000400000 */
[----:B------:R-:W-:Y:S03]  /*0cf0*/  BSSY.RECONVERGENT B0, `(.L_x_4) ;  /* 0x0000042000007945 */ /* 0x000fe60003800200 */
[C---:B------:R-:W-:Y:S01]  /*0d00*/  FMUL R0, R13.reuse, 0.63661974668502807617 ;  /* 0x3f22f9830d007820 */ /* 0x040fe20000400000 */
[----:B------:R-:W-:-:S05]  /*0d10*/  FSETP.GE.AND P1, PT, |R13|, 105615, PT ;  /* 0x47ce47800d00780b */ /* 0x000fca0003f26200 */
[----:B------:R-:W0:Y:S02]  /*0d20*/  F2I.NTZ R0, R0 ;  /* 0x0000000000007305 */ /* 0x000e240000203100 */
[----:B0-----:R-:W-:Y:S01]  /*0d30*/  I2FP.F32.S32 R18, R0 ;  /* 0x0000000000127245 */ /* 0x001fe20000201400 */
[----:B------:R-:W-:-:S04]  /*0d40*/  IMAD.MOV.U32 R5, RZ, RZ, R0 ;  /* 0x000000ffff057224 */ /* 0x000fc800078e0000 */
[----:B------:R-:W-:-:S04]  /*0d50*/  FFMA R3, R18, -1.5707962512969970703, R13 ;  /* 0xbfc90fda12037823 */ /* 0x000fc8000000000d */
[----:B------:R-:W-:-:S04]  /*0d60*/  FFMA R3, R18, -7.5497894158615963534e-08, R3 ;  /* 0xb3a2216812037823 */ /* 0x000fc80000000003 */
[----:B------:R-:W-:-:S05]  /*0d70*/  FFMA R18, R18, -5.3903029534742383927e-15, R3 ;  /* 0xa7c234c512127823 */ /* 0x000fca0000000003 */
[----:B------:R-:W-:Y:S01]  /*0d80*/  MOV R2, R18 ;  /* 0x0000001200027202 */ /* 0x000fe20000000f00 */
[----:B------:R-:W-:Y:S06]  /*0d90*/  @!P1 BRA `(.L_x_5) ;  /* 0x0000000000dc9947 */ /* 0x000fec0003800000 */
[----:B------:R-:W-:-:S13]  /*0da0*/  FSETP.NEU.AND P1, PT, |R13|, +INF , PT ;  /* 0x7f8000000d00780b */ /* 0x000fda0003f2d200 */
[----:B------:R-:W-:Y:S01]  /*0db0*/  @!P1 FMUL R2, RZ, R13 ;  /* 0x0000000dff029220 */ /* 0x000fe20000400000 */
[----:B------:R-:W-:Y:S01]  /*0dc0*/  @!P1 IMAD.MOV.U32 R0, RZ, RZ, RZ ;  /* 0x000000ffff009224 */ /* 0x000fe200078e00ff */
[----:B------:R-:W-:Y:S06]  /*0dd0*/  @!P1 BRA `(.L_x_5) ;  /* 0x0000000000cc9947 */ /* 0x000fec0003800000 */
[----:B------:R-:W-:Y:S01]  /*0de0*/  IMAD.SHL.U32 R2, R13, 0x100, RZ ;  /* 0x000001000d027824 */ /* 0x000fe200078e00ff */
[----:B------:R-:W0:Y:S01]  /*0df0*/  LDCU.64 UR10, c[0x4][URZ] ;  /* 0x01000000ff0a77ac */ /* 0x000e220008000a00 */
[----:B------:R-:W-:Y:S02]  /*0e00*/  IMAD.MOV.U32 R6, RZ, RZ, RZ ;  /* 0x000000ffff067224 */ /* 0x000fe400078e00ff */
[----:B------:R-:W-:Y:S01]  /*0e10*/  IMAD.MOV.U32 R0, RZ, RZ, R1 ;  /* 0x000000ffff007224 */ /* 0x000fe200078e0001 */
[----:B------:R-:W-:Y:S01]  /*0e20*/  LOP3.LUT R19, R2, 0x80000000, RZ, 0xfc, !PT ;  /* 0x8000000002137812 */ /* 0x000fe200078efcff */
[----:B------:R-:W-:Y:S01]  /*0e30*/  UMOV UR6, URZ ;  /* 0x000000ff00067c82 */ /* 0x000fe20008000000 */
[----:B------:R-:W-:-:S05]  /*0e40*/  UMOV UR5, URZ ;  /* 0x000000ff00057c82 */ /* 0x000fca0008000000 */
.L_x_6:
[----:B0-----:R-:W-:Y:S01]  /*0e50*/  MOV R14, UR10 ;  /* 0x0000000a000e7c02 */ /* 0x001fe20008000f00 */
[----:B------:R-:W-:-:S05]  /*0e60*/  IMAD.U32 R15, RZ, RZ, UR11 ;  /* 0x0000000bff0f7e24 */ /* 0x000fca000f8e00ff */
[----:B------:R-:W2:Y:S01]  /*0e70*/  LDG.E.CONSTANT R2, desc[UR8][R14.64] ;  /* 0x000000080e027981 */ /* 0x000ea2000c1e9900 */
[----:B------:R-:W-:Y:S02]  /*0e80*/  UIADD3 UR10, UP0, UPT, UR10, 0x4, URZ ;  /* 0x000000040a0a7890 */ /* 0x000fe4000ff1e0ff */
[----:B------:R-:W-:Y:S02]  /*0e90*/  UIADD3 UR5, UPT, UPT, UR5, 0x1, URZ ;  /* 0x0000000105057890 */ /* 0x000fe4000fffe0ff */
[----:B------:R-:W-:Y:S02]  /*0ea0*/  UIADD3.X UR11, UPT, UPT, URZ, UR11, URZ, UP0, !UPT ;  /* 0x0000000bff0b7290 */ /* 0x000fe400087fe4ff */
[----:B------:R-:W-:Y:S01]  /*0eb0*/  UISETP.NE.AND UP0, UPT, UR5, 0x6, UPT ;  /* 0x000000060500788c */ /* 0x000fe2000bf05270 */
[----:B--2---:R-:W-:-:S03]  /*0ec0*/  IMAD.WIDE.U32 R2, R2, R19, RZ ;  /* 0x0000001302027225 */ /* 0x004fc600078e00ff */
[----:B------:R-:W-:-:S04]  /*0ed0*/  IADD3 R17, P1, PT, R2, R6, RZ ;  /* 0x0000000602117210 */ /* 0x000fc80007f3e0ff */
[----:B------:R-:W-:Y:S01]  /*0ee0*/  IADD3.X R6, PT, PT, R3, UR6, RZ, P1, !PT ;  /* 0x0000000603067c10 */ /* 0x000fe20008ffe4ff */
[----:B------:R0:W-:Y:S02]  /*0ef0*/  STL [R0], R17 ;  /* 0x0000001100007387 */ /* 0x0001e40000100800 */
[----:B0-----:R-:W-:Y:S01]  /*0f00*/  VIADD R0, R0, 0x4 ;  /* 0x0000000400007836 */ /* 0x001fe20000000000 */
[----:B------:R-:W-:Y:S06]  /*0f10*/  BRA.U UP0, `(.L_x_6) ;  /* 0xfffffffd00cc7547 */ /* 0x000fec000b83ffff */
[----:B------:R-:W-:Y:S01]  /*0f20*/  SHF.R.U32.HI R4, RZ, 0x17, R13 ;  /* 0x00000017ff047819 */ /* 0x000fe2000001160d */
[----:B------:R0:W-:Y:S03]  /*0f30*/  STL [R1+0x18], R6 ;  /* 0x0000180601007387 */ /* 0x0001e60000100800 */
[C---:B------:R-:W-:Y:S02]  /*0f40*/  LOP3.LUT R0, R4.reuse, 0xe0, RZ, 0xc0, !PT ;  /* 0x000000e004007812 */ /* 0x040fe400078ec0ff */
[----:B------:R-:W-:-:S03]  /*0f50*/  LOP3.LUT P1, RZ, R4, 0x1f, RZ, 0xc0, !PT ;  /* 0x0000001f04ff7812 */ /* 0x000fc6000782c0ff */
[----:B------:R-:W-:-:S05]  /*0f60*/  VIADD R0, R0, 0xffffff80 ;  /* 0xffffff8000007836 */ /* 0x000fca0000000000 */
[----:B------:R-:W-:-:S05]  /*0f70*/  SHF.R.U32.HI R0, RZ, 0x5, R0 ;  /* 0x00000005ff007819 */ /* 0x000fca0000011600 */
[----:B------:R-:W-:-:S05]  /*0f80*/  IMAD R16, R0, -0x4, R1 ;  /* 0xfffffffc00107824 */ /* 0x000fca00078e0201 */
[----:B------:R-:W2:Y:S04]  /*0f90*/  LDL R0, [R16+0x18] ;  /* 0x0000180010007983 */ /* 0x000ea80000100800 */
[----:B------:R-:W2:Y:S04]  /*0fa0*/  LDL R3, [R16+0x14] ;  /* 0x0000140010037983 */ /* 0x000ea80000100800 */
[----:B------:R-:W3:Y:S01]  /*0fb0*/  @P1 LDL R2, [R16+0x10] ;  /* 0x0000100010021983 */ /* 0x000ee20000100800 */
[----:B------:R-:W-:Y:S01]  /*0fc0*/  LOP3.LUT R4, R4, 0x1f, RZ, 0xc0, !PT ;  /* 0x0000001f04047812 */ /* 0x000fe200078ec0ff */
[----:B------:R-:W-:Y:S01]  /*0fd0*/  UMOV UR6, 0x54442d19 ;  /* 0x54442d1900067882 */ /* 0x000fe20000000000 */
[----:B------:R-:W-:-:S02]  /*0fe0*/  UMOV UR7, 0x3bf921fb ;  /* 0x3bf921fb00077882 */ /* 0x000fc40000000000 */
[-C--:B--2---:R-:W-:Y:S02]  /*0ff0*/  @P1 SHF.L.W.U32.HI R0, R3, R4.reuse, R0 ;  /* 0x0000000403001219 */ /* 0x084fe40000010e00 */
[----:B---3--:R-:W-:Y:S02]  /*1000*/  @P1 SHF.L.W.U32.HI R3, R2, R4, R3 ;  /* 0x0000000402031219 */ /* 0x008fe40000010e03 */
[----:B------:R-:W-:Y:S02]  /*1010*/  ISETP.GE.AND P1, PT, R13, RZ, PT ;  /* 0x000000ff0d00720c */ /* 0x000fe40003f26270 */
[C---:B------:R-:W-:Y:S01]  /*1020*/  SHF.L.W.U32.HI R2, R3.reuse, 0x2, R0 ;  /* 0x0000000203027819 */ /* 0x040fe20000010e00 */
[----:B------:R-:W-:-:S03]  /*1030*/  IMAD.SHL.U32 R3, R3, 0x4, RZ ;  /* 0x0000000403037824 */ /* 0x000fc600078e00ff */
[----:B------:R-:W-:-:S04]  /*1040*/  SHF.R.S32.HI R4, RZ, 0x1f, R2 ;  /* 0x0000001fff047819 */ /* 0x000fc80000011402 */
[C---:B------:R-:W-:Y:S02]  /*1050*/  LOP3.LUT R14, R4.reuse, R3, RZ, 0x3c, !PT ;  /* 0x00000003040e7212 */ /* 0x040fe400078e3cff */
[----:B------:R-:W-:Y:S02]  /*1060*/  LOP3.LUT R15, R4, R2, RZ, 0x3c, !PT ;  /* 0x00000002040f7212 */ /* 0x000fe400078e3cff */
[----:B------:R-:W-:Y:S02]  /*1070*/  SHF.R.U32.HI R3, RZ, 0x1e, R0 ;  /* 0x0000001eff037819 */ /* 0x000fe40000011600 */
[C---:B------:R-:W-:Y:S02]  /*1080*/  LOP3.LUT R4, R2.reuse, R13, RZ, 0x3c, !PT ;  /* 0x0000000d02047212 */ /* 0x040fe400078e3cff */
[----:B------:R-:W1:Y:S01]  /*1090*/  I2F.F64.S64 R14, R14 ;  /* 0x0000000e000e7312 */ /* 0x000e620000301c00 */
[----:B------:R-:W-:Y:S02]  /*10a0*/  LEA.HI R0, R2, R3, RZ, 0x1 ;  /* 0x0000000302007211 */ /* 0x000fe400078f08ff */
[----:B------:R-:W-:-:S02]  /*10b0*/  ISETP.GE.AND P2, PT, R4, RZ, PT ;  /* 0x000000ff0400720c */ /* 0x000fc40003f46270 */
[----:B------:R-:W-:-:S05]  /*10c0*/  IADD3 R2, PT, PT, -R0, RZ, RZ ;  /* 0x000000ff00027210 */ /* 0x000fca0007ffe1ff */
[----:B------:R-:W-:Y:S01]  /*10d0*/  @!P1 IMAD.MOV.U32 R0, RZ, RZ, R2 ;  /* 0x000000ffff009224 */ /* 0x000fe200078e0002 */
[----:B-1----:R-:W-:-:S10]  /*10e0*/  DMUL R16, R14, UR6 ;  /* 0x000000060e107c28 */ /* 0x002fd40008000000 */
[----:B------:R-:W1:Y:S02]  /*10f0*/  F2F.F32.F64 R16, R16 ;  /* 0x0000001000107310 */ /* 0x000e640000301000 */
[----:B01----:R-:W-:-:S07]  /*1100*/  FSEL R2, -R16, R16, !P2 ;  /* 0x0000001010027208 */ /* 0x003fce0005000100 */
.L_x_5:
[----:B------:R-:W-:Y:S05]  /*1110*/  BSYNC.RECONVERGENT B0 ;  /* 0x0000000000007941 */ /* 0x000fea0003800200 */
.L_x_4:
[----:B------:R-:W-:Y:S02]  /*1120*/  IMAD.MOV.U32 R14, RZ, RZ, 0x37cbac00 ;  /* 0x37cbac00ff0e7424 */ /* 0x000fe400078e00ff */
[----:B------:R-:W-:Y:S01]  /*1130*/  FMUL R3, R2, R2 ;  /* 0x0000000202037220 */ /* 0x000fe20000400000 */
[C---:B------:R-:W-:Y:S01]  /*1140*/  LOP3.LUT R6, R0.reuse, 0x1, RZ, 0xc0, !PT ;  /* 0x0000000100067812 */ /* 0x040fe200078ec0ff */
[----:B------:R-:W-:Y:S01]  /*1150*/  IMAD.MOV.U32 R15, RZ, RZ, 0x3c0885e4 ;  /* 0x3c0885e4ff0f7424 */ /* 0x000fe200078e00ff */
[----:B------:R-:W-:Y:S01]  /*1160*/  MOV R16, 0x3e2aaaa8 ;  /* 0x3e2aaaa800107802 */ /* 0x000fe20000000f00 */
[----:B------:R-:W-:Y:S01]  /*1170*/  FFMA R4, R3, R14, -0.0013887860113754868507 ;  /* 0xbab607ed03047423 */ /* 0x000fe2000000000e */
[----:B------:R-:W-:Y:S01]  /*1180*/  VIADD R0, R0, 0x1 ;  /* 0x0000000100007836 */ /* 0x000fe20000000000 */
[----:B------:R-:W-:Y:S01]  /*1190*/  ISETP.NE.U32.AND P1, PT, R6, 0x1, PT ;  /* 0x000000010600780c */ /* 0x000fe20003f25070 */
[----:B------:R-:W-:Y:S03]  /*11a0*/  BSSY.RECONVERGENT B0, `(.L_x_7) ;  /* 0x0000040000007945 */ /* 0x000fe60003800200 */
[----:B------:R-:W-:-:S02]  /*11b0*/  FSEL R4, R4, -0.00019574658654164522886, P1 ;  /* 0xb94d415304047808 */ /* 0x000fc40000800000 */
[----:B------:R-:W-:Y:S02]  /*11c0*/  FSEL R6, R15, 0.041666727513074874878, !P1 ;  /* 0x3d2aaabb0f067808 */ /* 0x000fe40004800000 */
[----:B------:R-:W-:Y:S02]  /*11d0*/  LOP3.LUT P2, RZ, R0, 0x2, RZ, 0xc0, !PT ;  /* 0x0000000200ff7812 */ /* 0x000fe4000784c0ff */
[----:B------:R-:W-:Y:S01]  /*11e0*/  FSEL R0, R2, 1, !P1 ;  /* 0x3f80000002007808 */ /* 0x000fe20004800000 */
[----:B------:R-:W-:Y:S01]  /*11f0*/  FFMA R4, R3, R4, R6 ;  /* 0x0000000403047223 */ /* 0x000fe20000000006 */
[----:B------:R-:W-:Y:S02]  /*1200*/  FSEL R19, -R16, -0.4999999701976776123, !P1 ;  /* 0xbeffffff10137808 */ /* 0x000fe40004800100 */
[----:B------:R-:W-:Y:S01]  /*1210*/  FSETP.GE.AND P1, PT, |R13|, 105615, PT ;  /* 0x47ce47800d00780b */ /* 0x000fe20003f26200 */
[C---:B------:R-:W-:Y:S02]  /*1220*/  FFMA R17, R3.reuse, R0, RZ ;  /* 0x0000000003117223 */ /* 0x040fe400000000ff */
[----:B------:R-:W-:-:S04]  /*1230*/  FFMA R4, R3, R4, R19 ;  /* 0x0000000403047223 */ /* 0x000fc80000000013 */
[----:B------:R-:W-:-:S04]  /*1240*/  FFMA R17, R17, R4, R0 ;  /* 0x0000000411117223 */ /* 0x000fc80000000000 */
[----:B------:R-:W-:Y:S02]  /*1250*/  @P2 FADD R17, RZ, -R17 ;  /* 0x80000011ff112221 */ /* 0x000fe40000000000 */
[----:B------:R-:W-:Y:S05]  /*1260*/  @!P1 BRA `(.L_x_8) ;  /* 0x0000000000cc9947 */ /* 0x000fea0003800000 */
[----:B------:R-:W-:-:S13]  /*1270*/  FSETP.NEU.AND P1, PT, |R13|, +INF , PT ;  /* 0x7f8000000d00780b */ /* 0x000fda0003f2d200 */
[----:B------:R-:W-:Y:S01]  /*1280*/  @!P1 FMUL R18, RZ, R13 ;  /* 0x0000000dff129220 */ /* 0x000fe20000400000 */
[----:B------:R-:W-:Y:S01]  /*1290*/  @!P1 IMAD.MOV.U32 R5, RZ, RZ, RZ ;  /* 0x000000ffff059224 */ /* 0x000fe200078e00ff */
[----:B------:R-:W-:Y:S06]  /*12a0*/  @!P1 BRA `(.L_x_8) ;  /* 0x0000000000bc9947 */ /* 0x000fec0003800000 */
[----:B------:R-:W0:Y:S01]  /*12b0*/  LDC.64 R2, c[0x4][RZ] ;  /* 0x01000000ff027b82 */ /* 0x000e220000000a00 */
[----:B------:R-:W-:Y:S01]  /*12c0*/  IMAD.SHL.U32 R4, R13, 0x100, RZ ;  /* 0x000001000d047824 */ /* 0x000fe200078e00ff */
[----:B------:R-:W-:Y:S01]  /*12d0*/  UMOV UR5, URZ ;  /* 0x000000ff00057c82 */ /* 0x000fe20008000000 */
[----:B------:R-:W-:Y:S02]  /*12e0*/  IMAD.MOV.U32 R6, RZ, RZ, RZ ;  /* 0x000000ffff067224 */ /* 0x000fe400078e00ff */
[----:B------:R-:W-:Y:S01]  /*12f0*/  IMAD.MOV.U32 R0, RZ, RZ, RZ ;  /* 0x000000ffff007224 */ /* 0x000fe200078e00ff */
[----:B------:R-:W-:-:S07]  /*1300*/  LOP3.LUT R23, R4, 0x80000000, RZ, 0xfc, !PT ;  /* 0x8000000004177812 */ /* 0x000fce00078efcff */
.L_x_9:
[----:B0-----:R-:W-:-:S05]  /*1310*/  IMAD.WIDE.U32 R18, R0, 0x4, R2 ;  /* 0x0000000400127825 */ /* 0x001fca00078e0002 */
[----:B------:R-:W2:Y:S01]  /*1320*/  LDG.E.CONSTANT R4, desc[UR8][R18.64] ;  /* 0x0000000812047981 */ /* 0x000ea2000c1e9900 */
[C---:B-1----:R-:W-:Y:S01]  /*1330*/  LEA R20, R0.reuse, R1, 0x2 ;  /* 0x0000000100147211 */ /* 0x042fe200078e10ff */
[----:B------:R-:W-:-:S05]  /*1340*/  VIADD R0, R0, 0x1 ;  /* 0x0000000100007836 */ /* 0x000fca0000000000 */
[----:B------:R-:W-:Y:S01]  /*1350*/  ISETP.NE.AND P1, PT, R0, 0x6, PT ;  /* 0x000000060000780c */ /* 0x000fe20003f25270 */
[----:B--2---:R-:W-:-:S03]  /*1360*/  IMAD.WIDE.U32 R4, R4, R23, RZ ;  /* 0x0000001704047225 */ /* 0x004fc600078e00ff */
[----:B------:R-:W-:-:S04]  /*1370*/  IADD3 R21, P2, PT, R4, R6, RZ ;  /* 0x0000000604157210 */ /* 0x000fc80007f5e0ff */
[----:B------:R-:W-:Y:S01]  /*1380*/  IADD3.X R6, PT, PT, R5, UR5, RZ, P2, !PT ;  /* 0x0000000505067c10 */ /* 0x000fe200097fe4ff */
[----:B------:R1:W-:Y:S04]  /*1390*/  STL [R20], R21 ;  /* 0x0000001514007387 */ /* 0x0003e80000100800 */
[----:B------:R-:W-:Y:S05]  /*13a0*/  @P1 BRA `(.L_x_9) ;  /* 0xfffffffc00d81947 */ /* 0x000fea000383ffff */
        /* <DEDUP_REMOVED lines=12> */
[----:B------:R-:W-:Y:S01]  /*1470*/  UMOV UR7, 0x3bf921fb ;  /* 0x3bf921fb00077882 */ /* 0x000fe20000000000 */
[----:B------:R-:W-:-:S02]  /*1480*/  ISETP.GE.AND P2, PT, R13, RZ, PT ;  /* 0x000000ff0d00720c */ /* 0x000fc40003f46270 */
[-C--:B--2---:R-:W-:Y:S02]  /*1490*/  @P1 SHF.L.W.U32.HI R0, R3, R4.reuse, R0 ;  /* 0x0000000403001219 */ /* 0x084fe40000010e00 */
[----:B---3--:R-:W-:-:S04]  /*14a0*/  @P1 SHF.L.W.U32.HI R3, R2, R4, R3 ;  /* 0x0000000402031219 */ /* 0x008fc80000010e03 */
[C---:B------:R-:W-:Y:S01]  /*14b0*/  SHF.L.W.U32.HI R4, R3.reuse, 0x2, R0 ;  /* 0x0000000203047819 */ /* 0x040fe20000010e00 */
[----:B------:R-:W-:-:S03]  /*14c0*/  IMAD.SHL.U32 R3, R3, 0x4, RZ ;  /* 0x0000000403037824 */ /* 0x000fc600078e00ff */
[----:B------:R-:W-:Y:S02]  /*14d0*/  SHF.R.S32.HI R5, RZ, 0x1f, R4 ;  /* 0x0000001fff057819 */ /* 0x000fe40000011404 */
[----:B------:R-:W-:Y:S02]  /*14e0*/  LOP3.LUT R13, R4, R13, RZ, 0x3c, !PT ;  /* 0x0000000d040d7212 */ /* 0x000fe400078e3cff */
[C---:B------:R-:W-:Y:S02]  /*14f0*/  LOP3.LUT R2, R5.reuse, R3, RZ, 0x3c, !PT ;  /* 0x0000000305027212 */ /* 0x040fe400078e3cff */
[----:B------:R-:W-:Y:S02]  /*1500*/  LOP3.LUT R3, R5, R4, RZ, 0x3c, !PT ;  /* 0x0000000405037212 */ /* 0x000fe400078e3cff */
[----:B------:R-:W-:Y:S02]  /*1510*/  SHF.R.U32.HI R5, RZ, 0x1e, R0 ;  /* 0x0000001eff057819 */ /* 0x000fe40000011600 */
[----:B------:R-:W-:-:S02]  /*1520*/  ISETP.GE.AND P1, PT, R13, RZ, PT ;  /* 0x000000ff0d00720c */ /* 0x000fc40003f26270 */
[----:B------:R-:W1:Y:S01]  /*1530*/  I2F.F64.S64 R2, R2 ;  /* 0x0000000200027312 */ /* 0x000e620000301c00 */
[----:B------:R-:W-:-:S05]  /*1540*/  LEA.HI R5, R4, R5, RZ, 0x1 ;  /* 0x0000000504057211 */ /* 0x000fca00078f08ff */
[----:B------:R-:W-:-:S05]  /*1550*/  IMAD.MOV R0, RZ, RZ, -R5 ;  /* 0x000000ffff007224 */ /* 0x000fca00078e0a05 */
[----:B------:R-:W-:Y:S01]  /*1560*/  @!P2 MOV R5, R0 ;  /* 0x000000000005a202 */ /* 0x000fe20000000f00 */
[----:B-1----:R-:W-:-:S10]  /*1570*/  DMUL R20, R2, UR6 ;  /* 0x0000000602147c28 */ /* 0x002fd40008000000 */
[----:B------:R-:W1:Y:S02]  /*1580*/  F2F.F32.F64 R20, R20 ;  /* 0x0000001400147310 */ /* 0x000e640000301000 */
[----:B01----:R-:W-:-:S07]  /*1590*/  FSEL R18, -R20, R20, !P1 ;  /* 0x0000001414127208 */ /* 0x003fce0004800100 */
.L_x_8:
[----:B------:R-:W-:Y:S05]  /*15a0*/  BSYNC.RECONVERGENT B0 ;  /* 0x0000000000007941 */ /* 0x000fea0003800200 */
.L_x_7:
[----:B------:R-:W0:Y:S08]  /*15b0*/  LDC R13, c[0x0][0x39c] ;  /* 0x0000e700ff0d7b82 */ /* 0x000e300000000800 */
[----:B------:R-:W1:Y:S01]  /*15c0*/  LDC.64 R2, c[0x0][0x380] ;  /* 0x0000e000ff027b82 */ /* 0x000e620000000a00 */
[----:B0-----:R-:W-:-:S04]  /*15d0*/  IMAD R19, R8, R13, UR4 ;  /* 0x0000000408137e24 */ /* 0x001fc8000f8e020d */
[----:B-1----:R-:W-:-:S05]  /*15e0*/  IMAD.WIDE R2, R19, 0x4, R2 ;  /* 0x0000000413027825 */ /* 0x002fca00078e0202 */
[----:B------:R-:W2:Y:S04]  /*15f0*/  LDG.E R6, desc[UR8][R2.64+0x4] ;  /* 0x0000040802067981 */ /* 0x000ea8000c1e1900 */
[----:B------:R-:W3:Y:S01]  /*1600*/  LDG.E R20, desc[UR8][R2.64] ;  /* 0x0000000802147981 */ /* 0x000ee2000c1e1900 */
[----:B------:R-:W-:Y:S01]  /*1610*/  FMUL R21, R18, R18 ;  /* 0x0000001212157220 */ /* 0x000fe20000400000 */
[C---:B------:R-:W-:Y:S02]  /*1620*/  LOP3.LUT R0, R5.reuse, 0x1, RZ, 0xc0, !PT ;  /* 0x0000000105007812 */ /* 0x040fe400078ec0ff */
[----:B------:R-:W-:Y:S01]  /*1630*/  LOP3.LUT P2, RZ, R5, 0x2, RZ, 0xc0, !PT ;  /* 0x0000000205ff7812 */ /* 0x000fe2000784c0ff */
[----:B------:R-:W-:Y:S01]  /*1640*/  FFMA R14, R21, R14, -0.0013887860113754868507 ;  /* 0xbab607ed150e7423 */ /* 0x000fe2000000000e */
[----:B------:R-:W-:Y:S01]  /*1650*/  ISETP.NE.U32.AND P1, PT, R0, 0x1, PT ;  /* 0x000000010000780c */ /* 0x000fe20003f25070 */
[----:B------:R-:W0:Y:S03]  /*1660*/  LDC.64 R4, c[0x0][0x388] ;  /* 0x0000e200ff047b82 */ /* 0x000e260000000a00 */
[----:B------:R-:W-:-:S02]  /*1670*/  FSEL R0, R15, 0.041666727513074874878, P1 ;  /* 0x3d2aaabb0f007808 */ /* 0x000fc40000800000 */
[----:B------:R-:W-:Y:S02]  /*1680*/  FSEL R14, R14, -0.00019574658654164522886, !P1 ;  /* 0xb94d41530e0e7808 */ /* 0x000fe40004800000 */
[----:B------:R-:W-:-:S03]  /*1690*/  FSEL R16, -R16, -0.4999999701976776123, P1 ;  /* 0xbeffffff10107808 */ /* 0x000fc60000800100 */
[----:B------:R-:W-:Y:S01]  /*16a0*/  FFMA R14, R21, R14, R0 ;  /* 0x0000000e150e7223 */ /* 0x000fe20000000000 */
[----:B------:R-:W-:-:S03]  /*16b0*/  FSEL R0, R18, 1, P1 ;  /* 0x3f80000012007808 */ /* 0x000fc60000800000 */
[C---:B------:R-:W-:Y:S02]  /*16c0*/  FFMA R14, R21.reuse, R14, R16 ;  /* 0x0000000e150e7223 */ /* 0x040fe40000000010 */
[----:B------:R-:W-:-:S04]  /*16d0*/  FFMA R21, R21, R0, RZ ;  /* 0x0000000015157223 */ /* 0x000fc800000000ff */
[----:B------:R-:W-:-:S04]  /*16e0*/  FFMA R21, R21, R14, R0 ;  /* 0x0000000e15157223 */ /* 0x000fc80000000000 */
[----:B------:R-:W-:Y:S01]  /*16f0*/  @P2 FADD R21, RZ, -R21 ;  /* 0x80000015ff152221 */ /* 0x000fe20000000000 */
[----:B0-----:R-:W-:-:S04]  /*1700*/  IMAD.WIDE R4, R19, 0x4, R4 ;  /* 0x0000000413047825 */ /* 0x001fc800078e0204 */
[C---:B--2---:R-:W-:Y:S01]  /*1710*/  FMUL R0, R21.reuse, R6 ;  /* 0x0000000615007220 */ /* 0x044fe20000400000 */
[----:B---3--:R-:W-:-:S03]  /*1720*/  FMUL R23, R21, R20 ;  /* 0x0000001415177220 */ /* 0x008fc60000400000 */
[C---:B------:R-:W-:Y:S01]  /*1730*/  FFMA R15, R17.reuse, R20, -R0 ;  /* 0x00000014110f7223 */ /* 0x040fe20000000800 */
[----:B------:R-:W-:-:S04]  /*1740*/  FFMA R23, R17, R6, R23 ;  /* 0x0000000611177223 */ /* 0x000fc80000000017 */
[----:B------:R0:W-:Y:S04]  /*1750*/  STG.E desc[UR8][R2.64], R15 ;  /* 0x0000000f02007986 */ /* 0x0001e8000c101908 */
[----:B------:R0:W-:Y:S04]  /*1760*/  STG.E desc[UR8][R2.64+0x4], R23 ;  /* 0x0000041702007986 */ /* 0x0001e8000c101908 */
[----:B------:R-:W2:Y:S04]  /*1770*/  LDG.E R6, desc[UR8][R4.64+0x4] ;  /* 0x0000040804067981 */ /* 0x000ea8000c1e1900 */
[----:B------:R-:W3:Y:S01]  /*1780*/  LDG.E R0, desc[UR8][R4.64] ;  /* 0x0000000804007981 */ /* 0x000ee2000c1e1900 */
[----:B------:R-:W-:-:S06]  /*1790*/  UIADD3 UR4, UPT, UPT, UR4, 0x2, URZ ;  /* 0x0000000204047890 */ /* 0x000fcc000fffe0ff */
[----:B------:R-:W-:Y:S01]  /*17a0*/  ISETP.LE.AND P1, PT, R13, UR4, PT ;  /* 0x000000040d007c0c */ /* 0x000fe2000bf23270 */
[C---:B--2---:R-:W-:Y:S01]  /*17b0*/  FMUL R14, R21.reuse, R6 ;  /* 0x00000006150e7220 */ /* 0x044fe20000400000 */
[----:B---3--:R-:W-:-:S03]  /*17c0*/  FMUL R21, R21, R0 ;  /* 0x0000000015157220 */ /* 0x008fc60000400000 */
[C---:B------:R-:W-:Y:S01]  /*17d0*/  FFMA R19, R17.reuse, R0, -R14 ;  /* 0x0000000011137223 */ /* 0x040fe2000000080e */
[----:B------:R-:W-:-:S04]  /*17e0*/  FFMA R21, R17, R6, R21 ;  /* 0x0000000611157223 */ /* 0x000fc80000000015 */
[----:B------:R0:W-:Y:S04]  /*17f0*/  STG.E desc[UR8][R4.64], R19 ;  /* 0x0000001304007986 */ /* 0x0001e8000c101908 */
[----:B------:R0:W-:Y:S01]  /*1800*/  STG.E desc[UR8][R4.64+0x4], R21 ;  /* 0x0000041504007986 */ /* 0x0001e2000c101908 */
[----:B------:R-:W-:Y:S05]  /*1810*/  @!P1 BRA `(.L_x_10) ;  /* 0xfffffff0000c9947 */ /* 0x000fea000383ffff */
[----:B------:R-:W-:Y:S05]  /*1820*/  EXIT ;  /* 0x000000000000794d */ /* 0x000fea0003800000 */
        .weak           $__internal_0_$__cuda_sm20_rcp_rn_f32_slowpath
        .type           $__internal_0_$__cuda_sm20_rcp_rn_f32_slowpath,@function
        .size           $__internal_0_$__cuda_sm20_rcp_rn_f32_slowpath,($__internal_1_$__cuda_sm3x_div_rn_noftz_f32_slowpath - $__internal_0_$__cuda_sm20_rcp_rn_f32_slowpath)
$__internal_0_$__cuda_sm20_rcp_rn_f32_slowpath:
[----:B------:R-:W-:-:S05]  /*1830*/  IMAD.SHL.U32 R3, R0, 0x2, RZ ;  /* 0x0000000200037824 */ /* 0x000fca00078e00ff */
[----:B------:R-:W-:-:S04]  /*1840*/  SHF.R.U32.HI R14, RZ, 0x18, R3 ;  /* 0x00000018ff0e7819 */ /* 0x000fc80000011603 */
[----:B------:R-:W-:-:S13]  /*1850*/  ISETP.NE.U32.AND P1, PT, R14, RZ, PT ;  /* 0x000000ff0e00720c */ /* 0x000fda0003f25070 */
[----:B------:R-:W-:Y:S05]  /*1860*/  @P1 BRA `(.L_x_11) ;  /* 0x00000000002c1947 */ /* 0x000fea0003800000 */
[----:B------:R-:W-:-:S05]  /*1870*/  IMAD.SHL.U32 R3, R0, 0x2, RZ ;  /* 0x0000000200037824 */ /* 0x000fca00078e00ff */
[----:B------:R-:W-:-:S13]  /*1880*/  ISETP.NE.AND P1, PT, R3, RZ, PT ;  /* 0x000000ff0300720c */ /* 0x000fda0003f25270 */
[----:B------:R2:W3:Y:S01]  /*1890*/  @!P1 MUFU.RCP R3, R0 ;  /* 0x0000000000039308 */ /* 0x0004e20000001000 */
[----:B------:R-:W-:Y:S05]  /*18a0*/  @!P1 BRA `(.L_x_12) ;  /* 0x0000000000a49947 */ /* 0x000fea0003800000 */
[----:B------:R-:W-:-:S04]  /*18b0*/  FFMA R4, R0, 1.84467440737095516160e+19, RZ ;  /* 0x5f80000000047823 */ /* 0x000fc800000000ff */
[----:B---3--:R-:W2:Y:S02]  /*18c0*/  MUFU.RCP R3, R4 ;  /* 0x0000000400037308 */ /* 0x008ea40000001000 */
[----:B--2---:R-:W-:-:S04]  /*18d0*/  FFMA R0, R4, R3, -1 ;  /* 0xbf80000004007423 */ /* 0x004fc80000000003 */
[----:B------:R-:W-:-:S04]  /*18e0*/  FADD.FTZ R0, -R0, -RZ ;  /* 0x800000ff00007221 */ /* 0x000fc80000010100 */
[----:B------:R-:W-:-:S04]  /*18f0*/  FFMA R0, R3, R0, R3 ;  /* 0x0000000003007223 */ /* 0x000fc80000000003 */
[----:B------:R-:W-:Y:S01]  /*1900*/  FFMA R3, R0, 1.84467440737095516160e+19, RZ ;  /* 0x5f80000000037823 */ /* 0x000fe200000000ff */
[----:B------:R-:W-:Y:S06]  /*1910*/  BRA `(.L_x_12) ;  /* 0x0000000000887947 */ /* 0x000fec0003800000 */
.L_x_11:
[----:B------:R-:W-:-:S05]  /*1920*/  VIADD R16, R14, 0xffffff03 ;  /* 0xffffff030e107836 */ /* 0x000fca0000000000 */
[----:B------:R-:W-:-:S13]  /*1930*/  ISETP.GT.U32.AND P1, PT, R16, 0x1, PT ;  /* 0x000000011000780c */ /* 0x000fda0003f24070 */
[----:B------:R-:W-:Y:S05]  /*1940*/  @P1 BRA `(.L_x_13) ;  /* 0x0000000000781947 */ /* 0x000fea0003800000 */
[----:B------:R-:W-:Y:S01]  /*1950*/  LOP3.LUT R3, R0, 0x7fffff, RZ, 0xc0, !PT ;  /* 0x007fffff00037812 */ /* 0x000fe200078ec0ff */
[----:B------:R-:W-:-:S03]  /*1960*/  HFMA2 R13, -RZ, RZ, 0, 1.78813934326171875e-07 ;  /* 0x00000003ff0d7431 */ /* 0x000fc600000001ff */
[----:B------:R-:W-:-:S04]  /*1970*/  LOP3.LUT R3, R3, 0x3f800000, RZ, 0xfc, !PT ;  /* 0x3f80000003037812 */ /* 0x000fc800078efcff */
[----:B------:R-:W0:Y:S01]  /*1980*/  MUFU.RCP R4, R3 ;  /* 0x0000000300047308 */ /* 0x000e220000001000 */
[----:B------:R-:W-:Y:S01]  /*1990*/  SHF.L.U32 R13, R13, R16, RZ ;  /* 0x000000100d0d7219 */ /* 0x000fe200000006ff */
[----:B0-----:R-:W-:-:S04]  /*19a0*/  FFMA R5, R3, R4, -1 ;  /* 0xbf80000003057423 */ /* 0x001fc80000000004 */
[----:B------:R-:W-:-:S04]  /*19b0*/  FADD.FTZ R5, -R5, -RZ ;  /* 0x800000ff05057221 */ /* 0x000fc80000010100 */
[CCC-:B------:R-:W-:Y:S01]  /*19c0*/  FFMA.RM R6, R4.reuse, R5.reuse, R4.reuse ;  /* 0x0000000504067223 */ /* 0x1c0fe20000004004 */
[----:B------:R-:W-:-:S04]  /*19d0*/  FFMA.RP R5, R4, R5, R4 ;  /* 0x0000000504057223 */ /* 0x000fc80000008004 */
[C---:B------:R-:W-:Y:S02]  /*19e0*/  LOP3.LUT R4, R6.reuse, 0x7fffff, RZ, 0xc0, !PT ;  /* 0x007fffff06047812 */ /* 0x040fe400078ec0ff */
[----:B------:R-:W-:Y:S02]  /*19f0*/  FSETP.NEU.FTZ.AND P1, PT, R6, R5, PT ;  /* 0x000000050600720b */ /* 0x000fe40003f3d000 */
[----:B------:R-:W-:Y:S02]  /*1a00*/  LOP3.LUT R4, R4, 0x800000, RZ, 0xfc, !PT ;  /* 0x0080000004047812 */ /* 0x000fe400078efcff */
[----:B------:R-:W-:Y:S02]  /*1a10*/  SEL R5, RZ, 0xffffffff, !P1 ;  /* 0xffffffffff057807 */ /* 0x000fe40004800000 */
[----:B------:R-:W-:-:S03]  /*1a20*/  LOP3.LUT R13, R13, R4, RZ, 0xc0, !PT ;  /* 0x000000040d0d7212 */ /* 0x000fc600078ec0ff */
[----:B------:R-:W-:Y:S01]  /*1a30*/  IMAD.MOV R5, RZ, RZ, -R5 ;  /* 0x000000ffff057224 */ /* 0x000fe200078e0a05 */
[----:B------:R-:W-:-:S04]  /*1a40*/  SHF.R.U32.HI R13, RZ, R16, R13 ;  /* 0x00000010ff0d7219 */ /* 0x000fc8000001160d */
[----:B------:R-:W-:Y:S02]  /*1a50*/  LOP3.LUT P2, RZ, R5, R16, R4, 0xf8, !PT ;  /* 0x0000001005ff7212 */ /* 0x000fe4000784f804 */
[C---:B------:R-:W-:Y:S02]  /*1a60*/  LOP3.LUT P1, RZ, R13.reuse, 0x1, RZ, 0xc0, !PT ;  /* 0x000000010dff7812 */ /* 0x040fe4000782c0ff */
[----:B------:R-:W-:-:S04]  /*1a70*/  LOP3.LUT P3, RZ, R13, 0x2, RZ, 0xc0, !PT ;  /* 0x000000020dff7812 */ /* 0x000fc8000786c0ff */
[----:B------:R-:W-:Y:S02]  /*1a80*/  PLOP3.LUT P1, PT, P1, P2, P3, 0xe0, 0x0 ;  /* 0x000000000000781c */ /* 0x000fe40000f25c30 */
[----:B------:R-:W-:Y:S02]  /*1a90*/  LOP3.LUT P2, RZ, R0, 0x7fffff, RZ, 0xc0, !PT ;  /* 0x007fffff00ff7812 */ /* 0x000fe4000784c0ff */
[----:B------:R-:W-:-:S05]  /*1aa0*/  SEL R3, RZ, 0x1, !P1 ;  /* 0x00000001ff037807 */ /* 0x000fca0004800000 */
[----:B------:R-:W-:-:S05]  /*1ab0*/  IMAD.MOV R3, RZ, RZ, -R3 ;  /* 0x000000ffff037224 */ /* 0x000fca00078e0a03 */
[----:B------:R-:W-:Y:S01]  /*1ac0*/  ISETP.GE.AND P1, PT, R3, RZ, PT ;  /* 0x000000ff0300720c */ /* 0x000fe20003f26270 */
[----:B------:R-:W-:-:S05]  /*1ad0*/  VIADD R3, R14, 0xffffff04 ;  /* 0xffffff040e037836 */ /* 0x000fca0000000000 */
[----:B------:R-:W-:-:S07]  /*1ae0*/  SHF.R.U32.HI R3, RZ, R3, R4 ;  /* 0x00000003ff037219 */ /* 0x000fce0000011604 */
[----:B------:R-:W-:-:S05]  /*1af0*/  @!P1 IADD3 R3, PT, PT, R3, 0x1, RZ ;  /* 0x0000000103039810 */ /* 0x000fca0007ffe0ff */
[----:B------:R-:W-:-:S05]  /*1b00*/  @!P2 IMAD.SHL.U32 R3, R3, 0x2, RZ ;  /* 0x000000020303a824 */ /* 0x000fca00078e00ff */
[----:B------:R-:W-:Y:S01]  /*1b10*/  LOP3.LUT R3, R3, 0x80000000, R0, 0xf8, !PT ;  /* 0x8000000003037812 */ /* 0x000fe200078ef800 */
[----:B------:R-:W-:Y:S06]  /*1b20*/  BRA `(.L_x_12) ;  /* 0x0000000000047947 */ /* 0x000fec0003800000 */
.L_x_13:
[----:B------:R0:W1:Y:S02]  /*1b30*/  MUFU.RCP R3, R0 ;  /* 0x0000000000037308 */ /* 0x0000640000001000 */
.L_x_12:
[----:B0123--:R-:W-:Y:S02]  /*1b40*/  IMAD.MOV.U32 R0, RZ, RZ, R3 ;  /* 0x000000ffff007224 */ /* 0x00ffe400078e0003 */
[----:B------:R-:W-:-:S04]  /*1b50*/  IMAD.MOV.U32 R3, RZ, RZ, 0x0 ;  /* 0x00000000ff037424 */ /* 0x000fc800078e00ff */
[----:B------:R-:W-:Y:S05]  /*1b60*/  RET.REL.NODEC R2 `(_Z11rope_kernelPfS_iiiif) ;  /* 0xffffffe402247950 */ /* 0x000fea0003c3ffff */
        .weak           $__internal_1_$__cuda_sm3x_div_rn_noftz_f32_slowpath
        .type           $__internal_1_$__cuda_sm3x_div_rn_noftz_f32_slowpath,@function
        .size           $__internal_1_$__cuda_sm3x_div_rn_noftz_f32_slowpath,(.L_x_24 - $__internal_1_$__cuda_sm3x_div_rn_noftz_f32_slowpath)
$__internal_1_$__cuda_sm3x_div_rn_noftz_f32_slowpath:
[----:B------:R-:W-:Y:S01]  /*1b70*/  SHF.R.U32.HI R5, RZ, 0x17, R12 ;  /* 0x00000017ff057819 */ /* 0x000fe2000001160c */
[--C-:B------:R-:W-:Y:S01]  /*1b80*/  IMAD.MOV.U32 R6, RZ, RZ, R0.reuse ;  /* 0x000000ffff067224 */ /* 0x100fe200078e0000 */
[----:B------:R-:W-:Y:S01]  /*1b90*/  SHF.R.U32.HI R3, RZ, 0x17, R0 ;  /* 0x00000017ff037819 */ /* 0x000fe20000011600 */
[----:B------:R-:W-:Y:S01]  /*1ba0*/  IMAD.MOV.U32 R13, RZ, RZ, R12 ;  /* 0x000000ffff0d7224 */ /* 0x000fe200078e000c */
[----:B------:R-:W-:Y:S02]  /*1bb0*/  LOP3.LUT R5, R5, 0xff, RZ, 0xc0, !PT ;  /* 0x000000ff05057812 */ /* 0x000fe400078ec0ff */
[----:B------:R-:W-:Y:S02]  /*1bc0*/  LOP3.LUT R16, R3, 0xff, RZ, 0xc0, !PT ;  /* 0x000000ff03107812 */ /* 0x000fe400078ec0ff */
[----:B------:R-:W-:-:S03]  /*1bd0*/  IADD3 R14, PT, PT, R5, -0x1, RZ ;  /* 0xffffffff050e7810 */ /* 0x000fc60007ffe0ff */
[----:B------:R-:W-:Y:S01]  /*1be0*/  VIADD R15, R16, 0xffffffff ;  /* 0xffffffff100f7836 */ /* 0x000fe20000000000 */
[----:B------:R-:W-:-:S04]  /*1bf0*/  ISETP.GT.U32.AND P1, PT, R14, 0xfd, PT ;  /* 0x000000fd0e00780c */ /* 0x000fc80003f24070 */
[----:B------:R-:W-:-:S13]  /*1c00*/  ISETP.GT.U32.OR P1, PT, R15, 0xfd, P1 ;  /* 0x000000fd0f00780c */ /* 0x000fda0000f24470 */
[----:B------:R-:W-:Y:S01]  /*1c10*/  @!P1 MOV R4, RZ ;  /* 0x000000ff00049202 */ /* 0x000fe20000000f00 */
[----:B------:R-:W-:Y:S06]  /*1c20*/  @!P1 BRA `(.L_x_14) ;  /* 0x0000000000609947 */ /* 0x000fec0003800000 */
[----:B------:R-:W-:Y:S01]  /*1c30*/  FSETP.GTU.FTZ.AND P2, PT, |R12|, +INF , PT ;  /* 0x7f8000000c00780b */ /* 0x000fe20003f5c200 */
[----:B------:R-:W-:Y:S01]  /*1c40*/  IMAD.MOV.U32 R3, RZ, RZ, R12 ;  /* 0x000000ffff037224 */ /* 0x000fe200078e000c */
[----:B------:R-:W-:-:S04]  /*1c50*/  FSETP.GTU.FTZ.AND P1, PT, |R0|, +INF , PT ;  /* 0x7f8000000000780b */ /* 0x000fc80003f3c200 */
[----:B------:R-:W-:-:S13]  /*1c60*/  PLOP3.LUT P1, PT, P1, P2, PT, 0xf8, 0x8f ;  /* 0x00000000008f781c */ /* 0x000fda0000f25f70 */
[----:B------:R-:W-:Y:S05]  /*1c70*/  @P1 BRA `(.L_x_15) ;  /* 0x0000000400441947 */ /* 0x000fea0003800000 */
[----:B------:R-:W-:-:S13]  /*1c80*/  LOP3.LUT P1, RZ, R13, 0x7fffffff, R6, 0xc8, !PT ;  /* 0x7fffffff0dff7812 */ /* 0x000fda000782c806 */
[----:B------:R-:W-:Y:S05]  /*1c90*/  @!P1 BRA `(.L_x_16) ;  /* 0x0000000400349947 */ /* 0x000fea0003800000 */
[C---:B------:R-:W-:Y:S02]  /*1ca0*/  FSETP.NEU.FTZ.AND P3, PT, |R0|.reuse, +INF , PT ;  /* 0x7f8000000000780b */ /* 0x040fe40003f7d200 */
[----:B------:R-:W-:Y:S02]  /*1cb0*/  FSETP.NEU.FTZ.AND P2, PT, |R3|, +INF , PT ;  /* 0x7f8000000300780b */ /* 0x000fe40003f5d200 */
[----:B------:R-:W-:-:S11]  /*1cc0*/  FSETP.NEU.FTZ.AND P1, PT, |R0|, +INF , PT ;  /* 0x7f8000000000780b */ /* 0x000fd60003f3d200 */
[----:B------:R-:W-:Y:S05]  /*1cd0*/  @!P2 BRA !P3, `(.L_x_16) ;  /* 0x000000040024a947 */ /* 0x000fea0005800000 */
[----:B------:R-:W-:-:S04]  /*1ce0*/  LOP3.LUT P3, RZ, R6, 0x7fffffff, RZ, 0xc0, !PT ;  /* 0x7fffffff06ff7812 */ /* 0x000fc8000786c0ff */
[----:B------:R-:W-:-:S13]  /*1cf0*/  PLOP3.LUT P2, PT, P2, P3, PT, 0x2f, 0xf2 ;  /* 0x0000000000f2781c */ /* 0x000fda0001746577 */
[----:B------:R-:W-:Y:S05]  /*1d00*/  @P2 BRA `(.L_x_17) ;  /* 0x0000000400102947 */ /* 0x000fea0003800000 */
[----:B------:R-:W-:-:S04]  /*1d10*/  LOP3.LUT P2, RZ, R13, 0x7fffffff, RZ, 0xc0, !PT ;  /* 0x7fffffff0dff7812 */ /* 0x000fc8000784c0ff */
[----:B------:R-:W-:-:S13]  /*1d20*/  PLOP3.LUT P1, PT, P1, P2, PT, 0x2f, 0xf2 ;  /* 0x0000000000f2781c */ /* 0x000fda0000f24577 */
[----:B------:R-:W-:Y:S05]  /*1d30*/  @P1 BRA `(.L_x_18) ;  /* 0x0000000000f81947 */ /* 0x000fea0003800000 */
[----:B------:R-:W-:Y:S02]  /*1d40*/  ISETP.GE.AND P1, PT, R15, RZ, PT ;  /* 0x000000ff0f00720c */ /* 0x000fe40003f26270 */
[----:B------:R-:W-:-:S11]  /*1d50*/  ISETP.GE.AND P2, PT, R14, RZ, PT ;  /* 0x000000ff0e00720c */ /* 0x000fd60003f46270 */
[----:B------:R-:W-:Y:S02]  /*1d60*/  @P1 IMAD.MOV.U32 R4, RZ, RZ, RZ ;  /* 0x000000ffff041224 */ /* 0x000fe400078e00ff */
[----:B------:R-:W-:Y:S01]  /*1d70*/  @!P1 FFMA R6, R0, 1.84467440737095516160e+19, RZ ;  /* 0x5f80000000069823 */ /* 0x000fe200000000ff */
[----:B------:R-:W-:Y:S02]  /*1d80*/  @!P1 IMAD.MOV.U32 R4, RZ, RZ, -0x40 ;  /* 0xffffffc0ff049424 */ /* 0x000fe400078e00ff */
[----:B------:R-:W-:-:S03]  /*1d90*/  @!P2 FFMA R13, R3, 1.84467440737095516160e+19, RZ ;  /* 0x5f800000030da823 */ /* 0x000fc600000000ff */
[----:B------:R-:W-:-:S07]  /*1da0*/  @!P2 IADD3 R4, PT, PT, R4, 0x40, RZ ;  /* 0x000000400404a810 */ /* 0x000fce0007ffe0ff */
.L_x_14:
[----:B------:R-:W-:Y:S01]  /*1db0*/  LEA R0, R5, 0xc0800000, 0x17 ;  /* 0xc080000005007811 */ /* 0x000fe200078eb8ff */
[----:B------:R-:W-:-:S04]  /*1dc0*/  VIADD R3, R16, 0xffffff81 ;  /* 0xffffff8110037836 */ /* 0x000fc80000000000 */
[----:B------:R-:W-:Y:S01]  /*1dd0*/  IMAD.IADD R13, R13, 0x1, -R0 ;  /* 0x000000010d0d7824 */ /* 0x000fe200078e0a00 */
[C---:B------:R-:W-:Y:S01]  /*1de0*/  IADD3 R5, PT, PT, R3.reuse, 0x7f, -R5 ;  /* 0x0000007f03057810 */ /* 0x040fe20007ffe805 */
[----:B------:R-:W-:Y:S02]  /*1df0*/  IMAD R0, R3, -0x800000, R6 ;  /* 0xff80000003007824 */ /* 0x000fe400078e0206 */
[----:B------:R-:W0:Y:S01]  /*1e00*/  MUFU.RCP R14, R13 ;  /* 0x0000000d000e7308 */ /* 0x000e220000001000 */
[----:B------:R-:W-:Y:S01]  /*1e10*/  FADD.FTZ R15, -R13, -RZ ;  /* 0x800000ff0d0f7221 */ /* 0x000fe20000010100 */
[----:B------:R-:W-:-:S03]  /*1e20*/  IMAD.IADD R5, R5, 0x1, R4 ;  /* 0x0000000105057824 */ /* 0x000fc600078e0204 */
[----:B0-----:R-:W-:-:S04]  /*1e30*/  FFMA R17, R14, R15, 1 ;  /* 0x3f8000000e117423 */ /* 0x001fc8000000000f */
[----:B------:R-:W-:-:S04]  /*1e40*/  FFMA R19, R14, R17, R14 ;  /* 0x000000110e137223 */ /* 0x000fc8000000000e */
[----:B------:R-:W-:-:S04]  /*1e50*/  FFMA R6, R0, R19, RZ ;  /* 0x0000001300067223 */ /* 0x000fc800000000ff */
[----:B------:R-:W-:-:S04]  /*1e60*/  FFMA R17, R15, R6, R0 ;  /* 0x000000060f117223 */ /* 0x000fc80000000000 */
[----:B------:R-:W-:-:S04]  /*1e70*/  FFMA R6, R19, R17, R6 ;  /* 0x0000001113067223 */ /* 0x000fc80000000006 */
[----:B------:R-:W-:-:S04]  /*1e80*/  FFMA R15, R15, R6, R0 ;  /* 0x000000060f0f7223 */ /* 0x000fc80000000000 */
[----:B------:R-:W-:-:S05]  /*1e90*/  FFMA R0, R19, R15, R6 ;  /* 0x0000000f13007223 */ /* 0x000fca0000000006 */
[----:B------:R-:W-:-:S04]  /*1ea0*/  SHF.R.U32.HI R3, RZ, 0x17, R0 ;  /* 0x00000017ff037819 */ /* 0x000fc80000011600 */
[----:B------:R-:W-:-:S04]  /*1eb0*/  LOP3.LUT R3, R3, 0xff, RZ, 0xc0, !PT ;  /* 0x000000ff03037812 */ /* 0x000fc800078ec0ff */
[----:B------:R-:W-:-:S05]  /*1ec0*/  IADD3 R13, PT, PT, R3, R5, RZ ;  /* 0x00000005030d7210 */ /* 0x000fca0007ffe0ff */
[----:B------:R-:W-:-:S05]  /*1ed0*/  VIADD R3, R13, 0xffffffff ;  /* 0xffffffff0d037836 */ /* 0x000fca0000000000 */
[----:B------:R-:W-:-:S13]  /*1ee0*/  ISETP.GE.U32.AND P1, PT, R3, 0xfe, PT ;  /* 0x000000fe0300780c */ /* 0x000fda0003f26070 */
[----:B------:R-:W-:Y:S05]  /*1ef0*/  @!P1 BRA `(.L_x_19) ;  /* 0x0000000000809947 */ /* 0x000fea0003800000 */
[----:B------:R-:W-:-:S13]  /*1f00*/  ISETP.GT.AND P1, PT, R13, 0xfe, PT ;  /* 0x000000fe0d00780c */ /* 0x000fda0003f24270 */
[----:B------:R-:W-:Y:S05]  /*1f10*/  @P1 BRA `(.L_x_20) ;  /* 0x00000000006c1947 */ /* 0x000fea0003800000 */
[----:B------:R-:W-:-:S13]  /*1f20*/  ISETP.GE.AND P1, PT, R13, 0x1, PT ;  /* 0x000000010d00780c */ /* 0x000fda0003f26270 */
[----:B------:R-:W-:Y:S05]  /*1f30*/  @P1 BRA `(.L_x_21) ;  /* 0x0000000000981947 */ /* 0x000fea0003800000 */
[----:B------:R-:W-:Y:S02]  /*1f40*/  ISETP.GE.AND P1, PT, R13, -0x18, PT ;  /* 0xffffffe80d00780c */ /* 0x000fe40003f26270 */
[----:B------:R-:W-:-:S11]  /*1f50*/  LOP3.LUT R0, R0, 0x80000000, RZ, 0xc0, !PT ;  /* 0x8000000000007812 */ /* 0x000fd600078ec0ff */
[----:B------:R-:W-:Y:S05]  /*1f60*/  @!P1 BRA `(.L_x_21) ;  /* 0x00000000008c9947 */ /* 0x000fea0003800000 */
[CCC-:B------:R-:W-:Y:S01]  /*1f70*/  FFMA.RZ R3, R19.reuse, R15.reuse, R6.reuse ;  /* 0x0000000f13037223 */ /* 0x1c0fe2000000c006 */
[-CC-:B------:R-:W-:Y:S01]  /*1f80*/  FFMA.RM R4, R19, R15.reuse, R6.reuse ;  /* 0x0000000f13047223 */ /* 0x180fe20000004006 */
[C---:B------:R-:W-:Y:S02]  /*1f90*/  ISETP.NE.AND P3, PT, R13.reuse, RZ, PT ;  /* 0x000000ff0d00720c */ /* 0x040fe40003f65270 */
[----:B------:R-:W-:Y:S02]  /*1fa0*/  ISETP.NE.AND P2, PT, R13, RZ, PT ;  /* 0x000000ff0d00720c */ /* 0x000fe40003f45270 */
[----:B------:R-:W-:Y:S01]  /*1fb0*/  LOP3.LUT R5, R3, 0x7fffff, RZ, 0xc0, !PT ;  /* 0x007fffff03057812 */ /* 0x000fe200078ec0ff */
[----:B------:R-:W-:Y:S01]  /*1fc0*/  FFMA.RP R3, R19, R15, R6 ;  /* 0x0000000f13037223 */ /* 0x000fe20000008006 */
[----:B------:R-:W-:Y:S02]  /*1fd0*/  VIADD R6, R13, 0x20 ;  /* 0x000000200d067836 */ /* 0x000fe40000000000 */
[----:B------:R-:W-:Y:S01]  /*1fe0*/  LOP3.LUT R5, R5, 0x800000, RZ, 0xfc, !PT ;  /* 0x0080000005057812 */ /* 0x000fe200078efcff */
[----:B------:R-:W-:Y:S01]  /*1ff0*/  IMAD.MOV R13, RZ, RZ, -R13 ;  /* 0x000000ffff0d7224 */ /* 0x000fe200078e0a0d */
[----:B------:R-:W-:-:S02]  /*2000*/  FSETP.NEU.FTZ.AND P1, PT, R3, R4, PT ;  /* 0x000000040300720b */ /* 0x000fc40003f3d000 */
[----:B------:R-:W-:Y:S02]  /*2010*/  SHF.L.U32 R6, R5, R6, RZ ;  /* 0x0000000605067219 */ /* 0x000fe400000006ff */
[----:B------:R-:W-:Y:S02]  /*2020*/  SEL R4, R13, RZ, P3 ;  /* 0x000000ff0d047207 */ /* 0x000fe40001800000 */
[----:B------:R-:W-:Y:S02]  /*2030*/  ISETP.NE.AND P2, PT, R6, RZ, P2 ;  /* 0x000000ff0600720c */ /* 0x000fe40001745270 */
[----:B------:R-:W-:Y:S02]  /*2040*/  SHF.R.U32.HI R4, RZ, R4, R5 ;  /* 0x00000004ff047219 */ /* 0x000fe40000011605 */
[----:B------:R-:W-:Y:S02]  /*2050*/  PLOP3.LUT P1, PT, P1, P2, PT, 0xf8, 0x8f ;  /* 0x00000000008f781c */ /* 0x000fe40000f25f70 */
[----:B------:R-:W-:-:S02]  /*2060*/  SHF.R.U32.HI R6, RZ, 0x1, R4 ;  /* 0x00000001ff067819 */ /* 0x000fc40000011604 */
[----:B------:R-:W-:-:S04]  /*2070*/  SEL R3, RZ, 0x1, !P1 ;  /* 0x00000001ff037807 */ /* 0x000fc80004800000 */
[----:B------:R-:W-:-:S04]  /*2080*/  LOP3.LUT R3, R3, 0x1, R6, 0xf8, !PT ;  /* 0x0000000103037812 */ /* 0x000fc800078ef806 */
[----:B------:R-:W-:-:S04]  /*2090*/  LOP3.LUT R3, R3, R4, RZ, 0xc0, !PT ;  /* 0x0000000403037212 */ /* 0x000fc800078ec0ff */
[----:B------:R-:W-:-:S04]  /*20a0*/  IADD3 R3, PT, PT, R6, R3, RZ ;  /* 0x0000000306037210 */ /* 0x000fc80007ffe0ff */
[----:B------:R-:W-:Y:S01]  /*20b0*/  LOP3.LUT R0, R3, R0, RZ, 0xfc, !PT ;  /* 0x0000000003007212 */ /* 0x000fe200078efcff */
[----:B------:R-:W-:Y:S06]  /*20c0*/  BRA `(.L_x_21) ;  /* 0x0000000000347947 */ /* 0x000fec0003800000 */
.L_x_20:
[----:B------:R-:W-:-:S04]  /*20d0*/  LOP3.LUT R0, R0, 0x80000000, RZ, 0xc0, !PT ;  /* 0x8000000000007812 */ /* 0x000fc800078ec0ff */
[----:B------:R-:W-:Y:S01]  /*20e0*/  LOP3.LUT R0, R0, 0x7f800000, RZ, 0xfc, !PT ;  /* 0x7f80000000007812 */ /* 0x000fe200078efcff */
[----:B------:R-:W-:Y:S06]  /*20f0*/  BRA `(.L_x_21) ;  /* 0x0000000000287947 */ /* 0x000fec0003800000 */
.L_x_19:
[----:B------:R-:W-:Y:S01]  /*2100*/  IMAD R0, R5, 0x800000, R0 ;  /* 0x0080000005007824 */ /* 0x000fe200078e0200 */
[----:B------:R-:W-:Y:S06]  /*2110*/  BRA `(.L_x_21) ;  /* 0x0000000000207947 */ /* 0x000fec0003800000 */
.L_x_18:
[----:B------:R-:W-:-:S04]  /*2120*/  LOP3.LUT R0, R13, 0x80000000, R6, 0x48, !PT ;  /* 0x800000000d007812 */ /* 0x000fc800078e4806 */
[----:B------:R-:W-:Y:S01]  /*2130*/  LOP3.LUT R0, R0, 0x7f800000, RZ, 0xfc, !PT ;  /* 0x7f80000000007812 */ /* 0x000fe200078efcff */
[----:B------:R-:W-:Y:S06]  /*2140*/  BRA `(.L_x_21) ;  /* 0x0000000000147947 */ /* 0x000fec0003800000 */
.L_x_17:
[----:B------:R-:W-:Y:S01]  /*2150*/  LOP3.LUT R0, R13, 0x80000000, R6, 0x48, !PT ;  /* 0x800000000d007812 */ /* 0x000fe200078e4806 */
[----:B------:R-:W-:Y:S06]  /*2160*/  BRA `(.L_x_21) ;  /* 0x00000000000c7947 */ /* 0x000fec0003800000 */
.L_x_16:
[----:B------:R-:W0:Y:S01]  /*2170*/  MUFU.RSQ R0, -QNAN ;  /* 0xffc0000000007908 */ /* 0x000e220000001400 */
[----:B------:R-:W-:Y:S05]  /*2180*/  BRA `(.L_x_21) ;  /* 0x0000000000047947 */ /* 0x000fea0003800000 */
.L_x_15:
[----:B------:R-:W-:-:S07]  /*2190*/  FADD.FTZ R0, R0, R3 ;  /* 0x0000000300007221 */ /* 0x000fce0000010000 */
.L_x_21:
[----:B------:R-:W-:-:S04]  /*21a0*/  IMAD.MOV.U32 R3, RZ, RZ, 0x0 ;  /* 0x00000000ff037424 */ /* 0x000fc800078e00ff */
[----:B0-----:R-:W-:Y:S05]  /*21b0*/  RET.REL.NODEC R2 `(_Z11rope_kernelPfS_iiiif) ;  /* 0xffffffdc02907950 */ /* 0x001fea0003c3ffff */
.L_x_22:
[----:B------:R-:W-:-:S00]  /*21c0*/  BRA `(.L_x_22) ;  /* 0xfffffffc00fc7947 */ /* 0x000fc0000383ffff */
[----:B------:R-:W-:-:S00]  /*21d0*/  NOP ;  /* 0x0000000000007918 */ /* 0x000fc00000000000 */
        /* <DEDUP_REMOVED lines=10> */
.L_x_24:


//--------------------- .nv.global.init           --------------------------
	.section	.nv.global.init,"aw",@progbits
	.align	4
.nv.global.init:
	.type		__cudart_i2opi_f,@object
	.size		__cudart_i2opi_f,(.L_0 - __cudart_i2opi_f)
__cudart_i2opi_f:
        /*0000*/ 	.byte	0x41, 0x90, 0x43, 0x3c, 0x99, 0x95, 0x62, 0xdb, 0xc0, 0xdd, 0x34, 0xf5, 0xd1, 0x57, 0x27, 0xfc
        /*0010*/ 	.byte	0x29, 0x15, 0x44, 0x4e, 0x6e, 0x83, 0xf9, 0xa2
.L_0:


//--------------------- .nv.shared.reserved.0     --------------------------
	.section	.nv.shared.reserved.0,"aw",@nobits
	.weak		__nv_reservedSMEM_offset_0_alias
	.size		__nv_reservedSMEM_offset_0_alias, 0, 64
	.other		__nv_reservedSMEM_offset_0_alias,@"STO_CUDA_RESERVED_SHARED STV_DEFAULT"
__nv_reservedSMEM_offset_0_alias:
	.zero		0
	.zero		64


//--------------------- .nv.constant0._Z11rope_kernelPfS_iiiif --------------------------
	.section	.nv.constant0._Z11rope_kernelPfS_iiiif,"a",@progbits
	.sectionflags	@""
	.align	4
.nv.constant0._Z11rope_kernelPfS_iiiif:
	.zero		932


//--------------------- SYMBOLS --------------------------

	.type		.nv.reservedSmem.offset0,@object
	.size		.nv.reservedSmem.offset0,0x4
